//
// Generated by NVIDIA NVVM Compiler
//
// Compiler Build ID: CL-36424714
// Cuda compilation tools, release 13.0, V13.0.88
// Based on NVVM 20.0.0
//

.version 9.0
.target sm_100
.address_size 64

	// .globl	_Z16computeGradientsPfS_S_S_S_S_i
.extern .shared .align 16 .b8 sdata[];

.visible .entry _Z16computeGradientsPfS_S_S_S_S_i(
	.param .u64 .ptr .align 1 _Z16computeGradientsPfS_S_S_S_S_i_param_0,
	.param .u64 .ptr .align 1 _Z16computeGradientsPfS_S_S_S_S_i_param_1,
	.param .u64 .ptr .align 1 _Z16computeGradientsPfS_S_S_S_S_i_param_2,
	.param .u64 .ptr .align 1 _Z16computeGradientsPfS_S_S_S_S_i_param_3,
	.param .u64 .ptr .align 1 _Z16computeGradientsPfS_S_S_S_S_i_param_4,
	.param .u64 .ptr .align 1 _Z16computeGradientsPfS_S_S_S_S_i_param_5,
	.param .u32 _Z16computeGradientsPfS_S_S_S_S_i_param_6
)
{
	.reg .pred 	%p<2>;
	.reg .b32 	%r<6>;
	.reg .b32 	%f<8>;
	.reg .b64 	%rd<18>;

	ld.param.u64 	%rd1, [_Z16computeGradientsPfS_S_S_S_S_i_param_0];
	ld.param.u64 	%rd2, [_Z16computeGradientsPfS_S_S_S_S_i_param_1];
	ld.param.u64 	%rd3, [_Z16computeGradientsPfS_S_S_S_S_i_param_2];
	ld.param.u64 	%rd4, [_Z16computeGradientsPfS_S_S_S_S_i_param_3];
	ld.param.u64 	%rd5, [_Z16computeGradientsPfS_S_S_S_S_i_param_4];
	ld.param.u64 	%rd6, [_Z16computeGradientsPfS_S_S_S_S_i_param_5];
	ld.param.u32 	%r2, [_Z16computeGradientsPfS_S_S_S_S_i_param_6];
	mov.u32 	%r3, %tid.x;
	mov.u32 	%r4, %ctaid.x;
	mov.u32 	%r5, %ntid.x;
	mad.lo.s32 	%r1, %r4, %r5, %r3;
	setp.ge.s32 	%p1, %r1, %r2;
	@%p1 bra 	$L__BB0_2;
	cvta.to.global.u64 	%rd7, %rd3;
	cvta.to.global.u64 	%rd8, %rd1;
	cvta.to.global.u64 	%rd9, %rd4;
	cvta.to.global.u64 	%rd10, %rd2;
	cvta.to.global.u64 	%rd11, %rd5;
	cvta.to.global.u64 	%rd12, %rd6;
	ld.global.f32 	%f1, [%rd7];
	mul.wide.s32 	%rd13, %r1, 4;
	add.s64 	%rd14, %rd8, %rd13;
	ld.global.f32 	%f2, [%rd14];
	ld.global.f32 	%f3, [%rd9];
	fma.rn.f32 	%f4, %f1, %f2, %f3;
	add.s64 	%rd15, %rd10, %rd13;
	ld.global.f32 	%f5, [%rd15];
	sub.f32 	%f6, %f4, %f5;
	mul.f32 	%f7, %f6, %f2;
	add.s64 	%rd16, %rd11, %rd13;
	st.global.f32 	[%rd16], %f7;
	add.s64 	%rd17, %rd12, %rd13;
	st.global.f32 	[%rd17], %f6;
$L__BB0_2:
	ret;

}
	// .globl	_Z21sgdUpdateParamsKernelPfPKffi
.visible .entry _Z21sgdUpdateParamsKernelPfPKffi(
	.param .u64 .ptr .align 1 _Z21sgdUpdateParamsKernelPfPKffi_param_0,
	.param .u64 .ptr .align 1 _Z21sgdUpdateParamsKernelPfPKffi_param_1,
	.param .f32 _Z21sgdUpdateParamsKernelPfPKffi_param_2,
	.param .u32 _Z21sgdUpdateParamsKernelPfPKffi_param_3
)
{
	.reg .pred 	%p<2>;
	.reg .b32 	%r<6>;
	.reg .b32 	%f<6>;
	.reg .b64 	%rd<8>;

	ld.param.u64 	%rd1, [_Z21sgdUpdateParamsKernelPfPKffi_param_0];
	ld.param.u64 	%rd2, [_Z21sgdUpdateParamsKernelPfPKffi_param_1];
	ld.param.f32 	%f1, [_Z21sgdUpdateParamsKernelPfPKffi_param_2];
	ld.param.u32 	%r2, [_Z21sgdUpdateParamsKernelPfPKffi_param_3];
	mov.u32 	%r3, %tid.x;
	mov.u32 	%r4, %ctaid.x;
	mov.u32 	%r5, %ntid.x;
	mad.lo.s32 	%r1, %r4, %r5, %r3;
	setp.ge.s32 	%p1, %r1, %r2;
	@%p1 bra 	$L__BB1_2;
	cvta.to.global.u64 	%rd3, %rd2;
	cvta.to.global.u64 	%rd4, %rd1;
	mul.wide.s32 	%rd5, %r1, 4;
	add.s64 	%rd6, %rd3, %rd5;
	ld.global.f32 	%f2, [%rd6];
	mul.f32 	%f3, %f1, %f2;
	add.s64 	%rd7, %rd4, %rd5;
	ld.global.f32 	%f4, [%rd7];
	sub.f32 	%f5, %f4, %f3;
	st.global.f32 	[%rd7], %f5;
$L__BB1_2:
	ret;

}
	// .globl	_Z13updateRMSpropPfS_S_fffi
.visible .entry _Z13updateRMSpropPfS_S_fffi(
	.param .u64 .ptr .align 1 _Z13updateRMSpropPfS_S_fffi_param_0,
	.param .u64 .ptr .align 1 _Z13updateRMSpropPfS_S_fffi_param_1,
	.param .u64 .ptr .align 1 _Z13updateRMSpropPfS_S_fffi_param_2,
	.param .f32 _Z13updateRMSpropPfS_S_fffi_param_3,
	.param .f32 _Z13updateRMSpropPfS_S_fffi_param_4,
	.param .f32 _Z13updateRMSpropPfS_S_fffi_param_5,
	.param .u32 _Z13updateRMSpropPfS_S_fffi_param_6
)
{
	.reg .pred 	%p<2>;
	.reg .b32 	%r<6>;
	.reg .b32 	%f<18>;
	.reg .b64 	%rd<11>;

	ld.param.u64 	%rd1, [_Z13updateRMSpropPfS_S_fffi_param_0];
	ld.param.u64 	%rd2, [_Z13updateRMSpropPfS_S_fffi_param_1];
	ld.param.u64 	%rd3, [_Z13updateRMSpropPfS_S_fffi_param_2];
	ld.param.f32 	%f1, [_Z13updateRMSpropPfS_S_fffi_param_3];
	ld.param.f32 	%f2, [_Z13updateRMSpropPfS_S_fffi_param_4];
	ld.param.f32 	%f3, [_Z13updateRMSpropPfS_S_fffi_param_5];
	ld.param.u32 	%r2, [_Z13updateRMSpropPfS_S_fffi_param_6];
	mov.u32 	%r3, %tid.x;
	mov.u32 	%r4, %ctaid.x;
	mov.u32 	%r5, %ntid.x;
	mad.lo.s32 	%r1, %r4, %r5, %r3;
	setp.ge.s32 	%p1, %r1, %r2;
	@%p1 bra 	$L__BB2_2;
	cvta.to.global.u64 	%rd4, %rd2;
	cvta.to.global.u64 	%rd5, %rd1;
	cvta.to.global.u64 	%rd6, %rd3;
	mul.wide.s32 	%rd7, %r1, 4;
	add.s64 	%rd8, %rd4, %rd7;
	ld.global.f32 	%f4, [%rd8];
	mov.f32 	%f5, 0f3F800000;
	sub.f32 	%f6, %f5, %f2;
	add.s64 	%rd9, %rd5, %rd7;
	ld.global.f32 	%f7, [%rd9];
	mul.f32 	%f8, %f6, %f7;
	mul.f32 	%f9, %f7, %f8;
	fma.rn.f32 	%f10, %f2, %f4, %f9;
	st.global.f32 	[%rd8], %f10;
	ld.global.f32 	%f11, [%rd9];
	mul.f32 	%f12, %f1, %f11;
	sqrt.rn.f32 	%f13, %f10;
	add.f32 	%f14, %f3, %f13;
	div.rn.f32 	%f15, %f12, %f14;
	add.s64 	%rd10, %rd6, %rd7;
	ld.global.f32 	%f16, [%rd10];
	sub.f32 	%f17, %f16, %f15;
	st.global.f32 	[%rd10], %f17;
$L__BB2_2:
	ret;

}
	// .globl	_Z10updateAdamPfS_S_S_ffffii
.visible .entry _Z10updateAdamPfS_S_S_ffffii(
	.param .u64 .ptr .align 1 _Z10updateAdamPfS_S_S_ffffii_param_0,
	.param .u64 .ptr .align 1 _Z10updateAdamPfS_S_S_ffffii_param_1,
	.param .u64 .ptr .align 1 _Z10updateAdamPfS_S_S_ffffii_param_2,
	.param .u64 .ptr .align 1 _Z10updateAdamPfS_S_S_ffffii_param_3,
	.param .f32 _Z10updateAdamPfS_S_S_ffffii_param_4,
	.param .f32 _Z10updateAdamPfS_S_S_ffffii_param_5,
	.param .f32 _Z10updateAdamPfS_S_S_ffffii_param_6,
	.param .f32 _Z10updateAdamPfS_S_S_ffffii_param_7,
	.param .u32 _Z10updateAdamPfS_S_S_ffffii_param_8,
	.param .u32 _Z10updateAdamPfS_S_S_ffffii_param_9
)
{
	.reg .pred 	%p<42>;
	.reg .b32 	%r<35>;
	.reg .b32 	%f<167>;
	.reg .b64 	%rd<15>;

	ld.param.u64 	%rd1, [_Z10updateAdamPfS_S_S_ffffii_param_0];
	ld.param.u64 	%rd2, [_Z10updateAdamPfS_S_S_ffffii_param_1];
	ld.param.u64 	%rd3, [_Z10updateAdamPfS_S_S_ffffii_param_2];
	ld.param.u64 	%rd4, [_Z10updateAdamPfS_S_S_ffffii_param_3];
	ld.param.f32 	%f20, [_Z10updateAdamPfS_S_S_ffffii_param_4];
	ld.param.f32 	%f21, [_Z10updateAdamPfS_S_S_ffffii_param_5];
	ld.param.f32 	%f22, [_Z10updateAdamPfS_S_S_ffffii_param_6];
	ld.param.f32 	%f23, [_Z10updateAdamPfS_S_S_ffffii_param_7];
	ld.param.u32 	%r2, [_Z10updateAdamPfS_S_S_ffffii_param_8];
	ld.param.u32 	%r3, [_Z10updateAdamPfS_S_S_ffffii_param_9];
	mov.u32 	%r4, %tid.x;
	mov.u32 	%r5, %ctaid.x;
	mov.u32 	%r6, %ntid.x;
	mad.lo.s32 	%r1, %r5, %r6, %r4;
	setp.ge.s32 	%p1, %r1, %r3;
	mov.f32 	%f165, 0f3F800000;
	@%p1 bra 	$L__BB3_18;
	cvta.to.global.u64 	%rd5, %rd2;
	cvta.to.global.u64 	%rd6, %rd1;
	cvta.to.global.u64 	%rd7, %rd3;
	mul.wide.s32 	%rd8, %r1, 4;
	add.s64 	%rd9, %rd5, %rd8;
	ld.global.f32 	%f25, [%rd9];
	mov.f32 	%f24, 0f3F800000;
	sub.f32 	%f26, %f24, %f21;
	add.s64 	%rd10, %rd6, %rd8;
	ld.global.f32 	%f27, [%rd10];
	mul.f32 	%f28, %f26, %f27;
	fma.rn.f32 	%f29, %f21, %f25, %f28;
	st.global.f32 	[%rd9], %f29;
	add.s64 	%rd11, %rd7, %rd8;
	ld.global.f32 	%f30, [%rd11];
	sub.f32 	%f31, %f24, %f22;
	ld.global.f32 	%f32, [%rd10];
	mul.f32 	%f33, %f31, %f32;
	mul.f32 	%f34, %f32, %f33;
	fma.rn.f32 	%f1, %f22, %f30, %f34;
	st.global.f32 	[%rd11], %f1;
	ld.global.f32 	%f2, [%rd9];
	cvt.rn.f32.s32 	%f3, %r2;
	mul.f32 	%f35, %f3, 0f3F000000;
	cvt.rzi.f32.f32 	%f36, %f35;
	add.f32 	%f37, %f36, %f36;
	sub.f32 	%f38, %f3, %f37;
	abs.f32 	%f4, %f38;
	abs.f32 	%f5, %f21;
	setp.lt.f32 	%p2, %f5, 0f00800000;
	mul.f32 	%f39, %f5, 0f4B800000;
	selp.f32 	%f40, %f39, %f5, %p2;
	selp.f32 	%f41, 0fC1C00000, 0f00000000, %p2;
	mov.b32 	%r7, %f40;
	add.s32 	%r8, %r7, -1060439283;
	and.b32  	%r9, %r8, -8388608;
	sub.s32 	%r10, %r7, %r9;
	mov.b32 	%f42, %r10;
	cvt.rn.f32.s32 	%f43, %r9;
	fma.rn.f32 	%f44, %f43, 0f34000000, %f41;
	add.f32 	%f45, %f42, 0fBF800000;
	add.f32 	%f46, %f42, 0f3F800000;
	rcp.approx.ftz.f32 	%f47, %f46;
	add.f32 	%f48, %f45, %f45;
	mul.f32 	%f49, %f48, %f47;
	mul.f32 	%f50, %f49, %f49;
	sub.f32 	%f51, %f45, %f49;
	add.f32 	%f52, %f51, %f51;
	neg.f32 	%f53, %f49;
	fma.rn.f32 	%f54, %f53, %f45, %f52;
	mul.rn.f32 	%f55, %f47, %f54;
	fma.rn.f32 	%f56, %f50, 0f3A2C32E4, 0f3B52E7DB;
	fma.rn.f32 	%f57, %f56, %f50, 0f3C93BB73;
	fma.rn.f32 	%f58, %f57, %f50, 0f3DF6384F;
	mul.rn.f32 	%f59, %f58, %f50;
	fma.rn.f32 	%f60, %f49, 0f3FB8AA3B, %f44;
	sub.f32 	%f61, %f44, %f60;
	fma.rn.f32 	%f62, %f49, 0f3FB8AA3B, %f61;
	fma.rn.f32 	%f63, %f55, 0f3FB8AA3B, %f62;
	fma.rn.f32 	%f64, %f49, 0f32A55E34, %f63;
	mul.f32 	%f65, %f59, 0f40400000;
	fma.rn.f32 	%f66, %f65, %f55, %f64;
	fma.rn.f32 	%f67, %f59, %f49, %f66;
	add.rn.f32 	%f68, %f60, %f67;
	neg.f32 	%f69, %f60;
	add.rn.f32 	%f70, %f68, %f69;
	neg.f32 	%f71, %f70;
	add.rn.f32 	%f72, %f67, %f71;
	mul.rn.f32 	%f73, %f68, %f3;
	neg.f32 	%f74, %f73;
	fma.rn.f32 	%f75, %f68, %f3, %f74;
	fma.rn.f32 	%f76, %f72, %f3, %f75;
	cvt.rni.f32.f32 	%f77, %f73;
	sub.f32 	%f78, %f73, %f77;
	add.f32 	%f79, %f78, %f76;
	fma.rn.f32 	%f80, %f79, 0f391FCB8E, 0f3AAF85ED;
	fma.rn.f32 	%f81, %f80, %f79, 0f3C1D9856;
	fma.rn.f32 	%f82, %f81, %f79, 0f3D6357BB;
	fma.rn.f32 	%f83, %f82, %f79, 0f3E75FDEC;
	fma.rn.f32 	%f84, %f83, %f79, 0f3F317218;
	fma.rn.f32 	%f85, %f84, %f79, 0f3F800000;
	cvt.rzi.s32.f32 	%r11, %f77;
	setp.gt.f32 	%p3, %f77, 0f00000000;
	selp.b32 	%r12, 0, -2097152000, %p3;
	add.s32 	%r13, %r12, 2130706432;
	mov.b32 	%f86, %r13;
	mul.f32 	%f87, %f85, %f86;
	shl.b32 	%r14, %r11, 23;
	sub.s32 	%r15, %r14, %r12;
	mov.b32 	%f88, %r15;
	mul.f32 	%f89, %f87, %f88;
	abs.f32 	%f90, %f73;
	setp.gt.f32 	%p4, %f90, 0f43180000;
	setp.lt.f32 	%p5, %f73, 0f00000000;
	selp.f32 	%f91, 0f00000000, 0f7F800000, %p5;
	selp.f32 	%f6, %f91, %f89, %p4;
	setp.eq.f32 	%p6, %f21, 0f3F800000;
	setp.eq.s32 	%p7, %r2, 0;
	or.pred  	%p8, %p6, %p7;
	@%p8 bra 	$L__BB3_9;
	setp.num.f32 	%p9, %f5, %f5;
	abs.f32 	%f92, %f3;
	setp.num.f32 	%p10, %f92, %f92;
	and.pred  	%p11, %p9, %p10;
	@%p11 bra 	$L__BB3_4;
	add.rn.f32 	%f165, %f21, %f3;
	bra.uni 	$L__BB3_9;
$L__BB3_4:
	setp.neu.f32 	%p12, %f21, 0f00000000;
	setp.neu.f32 	%p13, %f5, 0f7F800000;
	and.pred  	%p14, %p12, %p13;
	@%p14 bra 	$L__BB3_6;
	setp.neu.f32 	%p20, %f4, 0f3F800000;
	add.f32 	%f95, %f21, %f21;
	mov.b32 	%r16, %f95;
	setp.lt.s32 	%p21, %r2, 0;
	xor.b32  	%r17, %r16, 2139095040;
	selp.b32 	%r18, %r17, %r16, %p21;
	and.b32  	%r19, %r18, 2147483647;
	selp.b32 	%r20, %r19, %r18, %p20;
	mov.b32 	%f165, %r20;
	bra.uni 	$L__BB3_9;
$L__BB3_6:
	setp.eq.f32 	%p15, %f21, 0fBF800000;
	setp.eq.f32 	%p16, %f92, 0f7F800000;
	and.pred  	%p17, %p15, %p16;
	@%p17 bra 	$L__BB3_9;
	setp.geu.f32 	%p18, %f21, 0f00000000;
	mov.f32 	%f165, %f6;
	@%p18 bra 	$L__BB3_9;
	setp.neu.f32 	%p19, %f4, 0f3F800000;
	neg.f32 	%f94, %f6;
	selp.f32 	%f165, %f6, %f94, %p19;
$L__BB3_9:
	setp.eq.s32 	%p22, %r2, 0;
	mov.f32 	%f166, 0f3F800000;
	sub.f32 	%f97, %f166, %f165;
	div.rn.f32 	%f12, %f2, %f97;
	abs.f32 	%f13, %f22;
	setp.lt.f32 	%p23, %f13, 0f00800000;
	mul.f32 	%f98, %f13, 0f4B800000;
	selp.f32 	%f99, %f98, %f13, %p23;
	selp.f32 	%f100, 0fC1C00000, 0f00000000, %p23;
	mov.b32 	%r21, %f99;
	add.s32 	%r22, %r21, -1060439283;
	and.b32  	%r23, %r22, -8388608;
	sub.s32 	%r24, %r21, %r23;
	mov.b32 	%f101, %r24;
	cvt.rn.f32.s32 	%f102, %r23;
	fma.rn.f32 	%f103, %f102, 0f34000000, %f100;
	add.f32 	%f104, %f101, 0fBF800000;
	add.f32 	%f105, %f101, 0f3F800000;
	rcp.approx.ftz.f32 	%f106, %f105;
	add.f32 	%f107, %f104, %f104;
	mul.f32 	%f108, %f107, %f106;
	mul.f32 	%f109, %f108, %f108;
	sub.f32 	%f110, %f104, %f108;
	add.f32 	%f111, %f110, %f110;
	neg.f32 	%f112, %f108;
	fma.rn.f32 	%f113, %f112, %f104, %f111;
	mul.rn.f32 	%f114, %f106, %f113;
	fma.rn.f32 	%f115, %f109, 0f3A2C32E4, 0f3B52E7DB;
	fma.rn.f32 	%f116, %f115, %f109, 0f3C93BB73;
	fma.rn.f32 	%f117, %f116, %f109, 0f3DF6384F;
	mul.rn.f32 	%f118, %f117, %f109;
	fma.rn.f32 	%f119, %f108, 0f3FB8AA3B, %f103;
	sub.f32 	%f120, %f103, %f119;
	fma.rn.f32 	%f121, %f108, 0f3FB8AA3B, %f120;
	fma.rn.f32 	%f122, %f114, 0f3FB8AA3B, %f121;
	fma.rn.f32 	%f123, %f108, 0f32A55E34, %f122;
	mul.f32 	%f124, %f118, 0f40400000;
	fma.rn.f32 	%f125, %f124, %f114, %f123;
	fma.rn.f32 	%f126, %f118, %f108, %f125;
	add.rn.f32 	%f127, %f119, %f126;
	neg.f32 	%f128, %f119;
	add.rn.f32 	%f129, %f127, %f128;
	neg.f32 	%f130, %f129;
	add.rn.f32 	%f131, %f126, %f130;
	mul.rn.f32 	%f132, %f127, %f3;
	neg.f32 	%f133, %f132;
	fma.rn.f32 	%f134, %f127, %f3, %f133;
	fma.rn.f32 	%f135, %f131, %f3, %f134;
	cvt.rni.f32.f32 	%f136, %f132;
	sub.f32 	%f137, %f132, %f136;
	add.f32 	%f138, %f137, %f135;
	fma.rn.f32 	%f139, %f138, 0f391FCB8E, 0f3AAF85ED;
	fma.rn.f32 	%f140, %f139, %f138, 0f3C1D9856;
	fma.rn.f32 	%f141, %f140, %f138, 0f3D6357BB;
	fma.rn.f32 	%f142, %f141, %f138, 0f3E75FDEC;
	fma.rn.f32 	%f143, %f142, %f138, 0f3F317218;
	fma.rn.f32 	%f144, %f143, %f138, 0f3F800000;
	cvt.rzi.s32.f32 	%r25, %f136;
	setp.gt.f32 	%p24, %f136, 0f00000000;
	selp.b32 	%r26, 0, -2097152000, %p24;
	add.s32 	%r27, %r26, 2130706432;
	mov.b32 	%f145, %r27;
	mul.f32 	%f146, %f144, %f145;
	shl.b32 	%r28, %r25, 23;
	sub.s32 	%r29, %r28, %r26;
	mov.b32 	%f147, %r29;
	mul.f32 	%f148, %f146, %f147;
	abs.f32 	%f149, %f132;
	setp.gt.f32 	%p25, %f149, 0f43180000;
	setp.lt.f32 	%p26, %f132, 0f00000000;
	selp.f32 	%f150, 0f00000000, 0f7F800000, %p26;
	selp.f32 	%f14, %f150, %f148, %p25;
	setp.eq.f32 	%p27, %f22, 0f3F800000;
	or.pred  	%p28, %p27, %p22;
	@%p28 bra 	$L__BB3_17;
	setp.num.f32 	%p29, %f13, %f13;
	abs.f32 	%f151, %f3;
	setp.num.f32 	%p30, %f151, %f151;
	and.pred  	%p31, %p29, %p30;
	@%p31 bra 	$L__BB3_12;
	add.rn.f32 	%f166, %f22, %f3;
	bra.uni 	$L__BB3_17;
$L__BB3_12:
	setp.neu.f32 	%p32, %f22, 0f00000000;
	setp.neu.f32 	%p33, %f13, 0f7F800000;
	and.pred  	%p34, %p32, %p33;
	@%p34 bra 	$L__BB3_14;
	setp.neu.f32 	%p40, %f4, 0f3F800000;
	add.f32 	%f154, %f22, %f22;
	mov.b32 	%r30, %f154;
	setp.lt.s32 	%p41, %r2, 0;
	xor.b32  	%r31, %r30, 2139095040;
	selp.b32 	%r32, %r31, %r30, %p41;
	and.b32  	%r33, %r32, 2147483647;
	selp.b32 	%r34, %r33, %r32, %p40;
	mov.b32 	%f166, %r34;
	bra.uni 	$L__BB3_17;
$L__BB3_14:
	setp.eq.f32 	%p35, %f22, 0fBF800000;
	setp.eq.f32 	%p36, %f151, 0f7F800000;
	and.pred  	%p37, %p35, %p36;
	@%p37 bra 	$L__BB3_17;
	setp.geu.f32 	%p38, %f22, 0f00000000;
	mov.f32 	%f166, %f14;
	@%p38 bra 	$L__BB3_17;
	setp.neu.f32 	%p39, %f4, 0f3F800000;
	neg.f32 	%f153, %f14;
	selp.f32 	%f166, %f14, %f153, %p39;
$L__BB3_17:
	mov.f32 	%f155, 0f3F800000;
	sub.f32 	%f156, %f155, %f166;
	div.rn.f32 	%f157, %f1, %f156;
	mul.f32 	%f158, %f20, %f12;
	sqrt.rn.f32 	%f159, %f157;
	add.f32 	%f160, %f23, %f159;
	div.rn.f32 	%f161, %f158, %f160;
	cvta.to.global.u64 	%rd12, %rd4;
	add.s64 	%rd14, %rd12, %rd8;
	ld.global.f32 	%f162, [%rd14];
	sub.f32 	%f163, %f162, %f161;
	st.global.f32 	[%rd14], %f163;
$L__BB3_18:
	ret;

}
	// .globl	_Z11updateAdamWPfS_S_S_fffffii
.visible .entry _Z11updateAdamWPfS_S_S_fffffii(
	.param .u64 .ptr .align 1 _Z11updateAdamWPfS_S_S_fffffii_param_0,
	.param .u64 .ptr .align 1 _Z11updateAdamWPfS_S_S_fffffii_param_1,
	.param .u64 .ptr .align 1 _Z11updateAdamWPfS_S_S_fffffii_param_2,
	.param .u64 .ptr .align 1 _Z11updateAdamWPfS_S_S_fffffii_param_3,
	.param .f32 _Z11updateAdamWPfS_S_S_fffffii_param_4,
	.param .f32 _Z11updateAdamWPfS_S_S_fffffii_param_5,
	.param .f32 _Z11updateAdamWPfS_S_S_fffffii_param_6,
	.param .f32 _Z11updateAdamWPfS_S_S_fffffii_param_7,
	.param .f32 _Z11updateAdamWPfS_S_S_fffffii_param_8,
	.param .u32 _Z11updateAdamWPfS_S_S_fffffii_param_9,
	.param .u32 _Z11updateAdamWPfS_S_S_fffffii_param_10
)
{
	.reg .pred 	%p<42>;
	.reg .b32 	%r<35>;
	.reg .b32 	%f<169>;
	.reg .b64 	%rd<15>;

	ld.param.u64 	%rd1, [_Z11updateAdamWPfS_S_S_fffffii_param_0];
	ld.param.u64 	%rd2, [_Z11updateAdamWPfS_S_S_fffffii_param_1];
	ld.param.u64 	%rd3, [_Z11updateAdamWPfS_S_S_fffffii_param_2];
	ld.param.u64 	%rd4, [_Z11updateAdamWPfS_S_S_fffffii_param_3];
	ld.param.f32 	%f20, [_Z11updateAdamWPfS_S_S_fffffii_param_4];
	ld.param.f32 	%f21, [_Z11updateAdamWPfS_S_S_fffffii_param_5];
	ld.param.f32 	%f22, [_Z11updateAdamWPfS_S_S_fffffii_param_6];
	ld.param.f32 	%f23, [_Z11updateAdamWPfS_S_S_fffffii_param_7];
	ld.param.f32 	%f24, [_Z11updateAdamWPfS_S_S_fffffii_param_8];
	ld.param.u32 	%r2, [_Z11updateAdamWPfS_S_S_fffffii_param_9];
	ld.param.u32 	%r3, [_Z11updateAdamWPfS_S_S_fffffii_param_10];
	mov.u32 	%r4, %tid.x;
	mov.u32 	%r5, %ctaid.x;
	mov.u32 	%r6, %ntid.x;
	mad.lo.s32 	%r1, %r5, %r6, %r4;
	setp.ge.s32 	%p1, %r1, %r3;
	mov.f32 	%f167, 0f3F800000;
	@%p1 bra 	$L__BB4_18;
	cvta.to.global.u64 	%rd5, %rd2;
	cvta.to.global.u64 	%rd6, %rd1;
	cvta.to.global.u64 	%rd7, %rd3;
	mul.wide.s32 	%rd8, %r1, 4;
	add.s64 	%rd9, %rd5, %rd8;
	ld.global.f32 	%f26, [%rd9];
	mov.f32 	%f25, 0f3F800000;
	sub.f32 	%f27, %f25, %f21;
	add.s64 	%rd10, %rd6, %rd8;
	ld.global.f32 	%f28, [%rd10];
	mul.f32 	%f29, %f27, %f28;
	fma.rn.f32 	%f30, %f21, %f26, %f29;
	st.global.f32 	[%rd9], %f30;
	add.s64 	%rd11, %rd7, %rd8;
	ld.global.f32 	%f31, [%rd11];
	sub.f32 	%f32, %f25, %f22;
	ld.global.f32 	%f33, [%rd10];
	mul.f32 	%f34, %f32, %f33;
	mul.f32 	%f35, %f33, %f34;
	fma.rn.f32 	%f1, %f22, %f31, %f35;
	st.global.f32 	[%rd11], %f1;
	ld.global.f32 	%f2, [%rd9];
	cvt.rn.f32.s32 	%f3, %r2;
	mul.f32 	%f36, %f3, 0f3F000000;
	cvt.rzi.f32.f32 	%f37, %f36;
	add.f32 	%f38, %f37, %f37;
	sub.f32 	%f39, %f3, %f38;
	abs.f32 	%f4, %f39;
	abs.f32 	%f5, %f21;
	setp.lt.f32 	%p2, %f5, 0f00800000;
	mul.f32 	%f40, %f5, 0f4B800000;
	selp.f32 	%f41, %f40, %f5, %p2;
	selp.f32 	%f42, 0fC1C00000, 0f00000000, %p2;
	mov.b32 	%r7, %f41;
	add.s32 	%r8, %r7, -1060439283;
	and.b32  	%r9, %r8, -8388608;
	sub.s32 	%r10, %r7, %r9;
	mov.b32 	%f43, %r10;
	cvt.rn.f32.s32 	%f44, %r9;
	fma.rn.f32 	%f45, %f44, 0f34000000, %f42;
	add.f32 	%f46, %f43, 0fBF800000;
	add.f32 	%f47, %f43, 0f3F800000;
	rcp.approx.ftz.f32 	%f48, %f47;
	add.f32 	%f49, %f46, %f46;
	mul.f32 	%f50, %f49, %f48;
	mul.f32 	%f51, %f50, %f50;
	sub.f32 	%f52, %f46, %f50;
	add.f32 	%f53, %f52, %f52;
	neg.f32 	%f54, %f50;
	fma.rn.f32 	%f55, %f54, %f46, %f53;
	mul.rn.f32 	%f56, %f48, %f55;
	fma.rn.f32 	%f57, %f51, 0f3A2C32E4, 0f3B52E7DB;
	fma.rn.f32 	%f58, %f57, %f51, 0f3C93BB73;
	fma.rn.f32 	%f59, %f58, %f51, 0f3DF6384F;
	mul.rn.f32 	%f60, %f59, %f51;
	fma.rn.f32 	%f61, %f50, 0f3FB8AA3B, %f45;
	sub.f32 	%f62, %f45, %f61;
	fma.rn.f32 	%f63, %f50, 0f3FB8AA3B, %f62;
	fma.rn.f32 	%f64, %f56, 0f3FB8AA3B, %f63;
	fma.rn.f32 	%f65, %f50, 0f32A55E34, %f64;
	mul.f32 	%f66, %f60, 0f40400000;
	fma.rn.f32 	%f67, %f66, %f56, %f65;
	fma.rn.f32 	%f68, %f60, %f50, %f67;
	add.rn.f32 	%f69, %f61, %f68;
	neg.f32 	%f70, %f61;
	add.rn.f32 	%f71, %f69, %f70;
	neg.f32 	%f72, %f71;
	add.rn.f32 	%f73, %f68, %f72;
	mul.rn.f32 	%f74, %f69, %f3;
	neg.f32 	%f75, %f74;
	fma.rn.f32 	%f76, %f69, %f3, %f75;
	fma.rn.f32 	%f77, %f73, %f3, %f76;
	cvt.rni.f32.f32 	%f78, %f74;
	sub.f32 	%f79, %f74, %f78;
	add.f32 	%f80, %f79, %f77;
	fma.rn.f32 	%f81, %f80, 0f391FCB8E, 0f3AAF85ED;
	fma.rn.f32 	%f82, %f81, %f80, 0f3C1D9856;
	fma.rn.f32 	%f83, %f82, %f80, 0f3D6357BB;
	fma.rn.f32 	%f84, %f83, %f80, 0f3E75FDEC;
	fma.rn.f32 	%f85, %f84, %f80, 0f3F317218;
	fma.rn.f32 	%f86, %f85, %f80, 0f3F800000;
	cvt.rzi.s32.f32 	%r11, %f78;
	setp.gt.f32 	%p3, %f78, 0f00000000;
	selp.b32 	%r12, 0, -2097152000, %p3;
	add.s32 	%r13, %r12, 2130706432;
	mov.b32 	%f87, %r13;
	mul.f32 	%f88, %f86, %f87;
	shl.b32 	%r14, %r11, 23;
	sub.s32 	%r15, %r14, %r12;
	mov.b32 	%f89, %r15;
	mul.f32 	%f90, %f88, %f89;
	abs.f32 	%f91, %f74;
	setp.gt.f32 	%p4, %f91, 0f43180000;
	setp.lt.f32 	%p5, %f74, 0f00000000;
	selp.f32 	%f92, 0f00000000, 0f7F800000, %p5;
	selp.f32 	%f6, %f92, %f90, %p4;
	setp.eq.f32 	%p6, %f21, 0f3F800000;
	setp.eq.s32 	%p7, %r2, 0;
	or.pred  	%p8, %p6, %p7;
	@%p8 bra 	$L__BB4_9;
	setp.num.f32 	%p9, %f5, %f5;
	abs.f32 	%f93, %f3;
	setp.num.f32 	%p10, %f93, %f93;
	and.pred  	%p11, %p9, %p10;
	@%p11 bra 	$L__BB4_4;
	add.rn.f32 	%f167, %f21, %f3;
	bra.uni 	$L__BB4_9;
$L__BB4_4:
	setp.neu.f32 	%p12, %f21, 0f00000000;
	setp.neu.f32 	%p13, %f5, 0f7F800000;
	and.pred  	%p14, %p12, %p13;
	@%p14 bra 	$L__BB4_6;
	setp.neu.f32 	%p20, %f4, 0f3F800000;
	add.f32 	%f96, %f21, %f21;
	mov.b32 	%r16, %f96;
	setp.lt.s32 	%p21, %r2, 0;
	xor.b32  	%r17, %r16, 2139095040;
	selp.b32 	%r18, %r17, %r16, %p21;
	and.b32  	%r19, %r18, 2147483647;
	selp.b32 	%r20, %r19, %r18, %p20;
	mov.b32 	%f167, %r20;
	bra.uni 	$L__BB4_9;
$L__BB4_6:
	setp.eq.f32 	%p15, %f21, 0fBF800000;
	setp.eq.f32 	%p16, %f93, 0f7F800000;
	and.pred  	%p17, %p15, %p16;
	@%p17 bra 	$L__BB4_9;
	setp.geu.f32 	%p18, %f21, 0f00000000;
	mov.f32 	%f167, %f6;
	@%p18 bra 	$L__BB4_9;
	setp.neu.f32 	%p19, %f4, 0f3F800000;
	neg.f32 	%f95, %f6;
	selp.f32 	%f167, %f6, %f95, %p19;
$L__BB4_9:
	setp.eq.s32 	%p22, %r2, 0;
	mov.f32 	%f168, 0f3F800000;
	sub.f32 	%f98, %f168, %f167;
	div.rn.f32 	%f12, %f2, %f98;
	abs.f32 	%f13, %f22;
	setp.lt.f32 	%p23, %f13, 0f00800000;
	mul.f32 	%f99, %f13, 0f4B800000;
	selp.f32 	%f100, %f99, %f13, %p23;
	selp.f32 	%f101, 0fC1C00000, 0f00000000, %p23;
	mov.b32 	%r21, %f100;
	add.s32 	%r22, %r21, -1060439283;
	and.b32  	%r23, %r22, -8388608;
	sub.s32 	%r24, %r21, %r23;
	mov.b32 	%f102, %r24;
	cvt.rn.f32.s32 	%f103, %r23;
	fma.rn.f32 	%f104, %f103, 0f34000000, %f101;
	add.f32 	%f105, %f102, 0fBF800000;
	add.f32 	%f106, %f102, 0f3F800000;
	rcp.approx.ftz.f32 	%f107, %f106;
	add.f32 	%f108, %f105, %f105;
	mul.f32 	%f109, %f108, %f107;
	mul.f32 	%f110, %f109, %f109;
	sub.f32 	%f111, %f105, %f109;
	add.f32 	%f112, %f111, %f111;
	neg.f32 	%f113, %f109;
	fma.rn.f32 	%f114, %f113, %f105, %f112;
	mul.rn.f32 	%f115, %f107, %f114;
	fma.rn.f32 	%f116, %f110, 0f3A2C32E4, 0f3B52E7DB;
	fma.rn.f32 	%f117, %f116, %f110, 0f3C93BB73;
	fma.rn.f32 	%f118, %f117, %f110, 0f3DF6384F;
	mul.rn.f32 	%f119, %f118, %f110;
	fma.rn.f32 	%f120, %f109, 0f3FB8AA3B, %f104;
	sub.f32 	%f121, %f104, %f120;
	fma.rn.f32 	%f122, %f109, 0f3FB8AA3B, %f121;
	fma.rn.f32 	%f123, %f115, 0f3FB8AA3B, %f122;
	fma.rn.f32 	%f124, %f109, 0f32A55E34, %f123;
	mul.f32 	%f125, %f119, 0f40400000;
	fma.rn.f32 	%f126, %f125, %f115, %f124;
	fma.rn.f32 	%f127, %f119, %f109, %f126;
	add.rn.f32 	%f128, %f120, %f127;
	neg.f32 	%f129, %f120;
	add.rn.f32 	%f130, %f128, %f129;
	neg.f32 	%f131, %f130;
	add.rn.f32 	%f132, %f127, %f131;
	mul.rn.f32 	%f133, %f128, %f3;
	neg.f32 	%f134, %f133;
	fma.rn.f32 	%f135, %f128, %f3, %f134;
	fma.rn.f32 	%f136, %f132, %f3, %f135;
	cvt.rni.f32.f32 	%f137, %f133;
	sub.f32 	%f138, %f133, %f137;
	add.f32 	%f139, %f138, %f136;
	fma.rn.f32 	%f140, %f139, 0f391FCB8E, 0f3AAF85ED;
	fma.rn.f32 	%f141, %f140, %f139, 0f3C1D9856;
	fma.rn.f32 	%f142, %f141, %f139, 0f3D6357BB;
	fma.rn.f32 	%f143, %f142, %f139, 0f3E75FDEC;
	fma.rn.f32 	%f144, %f143, %f139, 0f3F317218;
	fma.rn.f32 	%f145, %f144, %f139, 0f3F800000;
	cvt.rzi.s32.f32 	%r25, %f137;
	setp.gt.f32 	%p24, %f137, 0f00000000;
	selp.b32 	%r26, 0, -2097152000, %p24;
	add.s32 	%r27, %r26, 2130706432;
	mov.b32 	%f146, %r27;
	mul.f32 	%f147, %f145, %f146;
	shl.b32 	%r28, %r25, 23;
	sub.s32 	%r29, %r28, %r26;
	mov.b32 	%f148, %r29;
	mul.f32 	%f149, %f147, %f148;
	abs.f32 	%f150, %f133;
	setp.gt.f32 	%p25, %f150, 0f43180000;
	setp.lt.f32 	%p26, %f133, 0f00000000;
	selp.f32 	%f151, 0f00000000, 0f7F800000, %p26;
	selp.f32 	%f14, %f151, %f149, %p25;
	setp.eq.f32 	%p27, %f22, 0f3F800000;
	or.pred  	%p28, %p27, %p22;
	@%p28 bra 	$L__BB4_17;
	setp.num.f32 	%p29, %f13, %f13;
	abs.f32 	%f152, %f3;
	setp.num.f32 	%p30, %f152, %f152;
	and.pred  	%p31, %p29, %p30;
	@%p31 bra 	$L__BB4_12;
	add.rn.f32 	%f168, %f22, %f3;
	bra.uni 	$L__BB4_17;
$L__BB4_12:
	setp.neu.f32 	%p32, %f22, 0f00000000;
	setp.neu.f32 	%p33, %f13, 0f7F800000;
	and.pred  	%p34, %p32, %p33;
	@%p34 bra 	$L__BB4_14;
	setp.neu.f32 	%p40, %f4, 0f3F800000;
	add.f32 	%f155, %f22, %f22;
	mov.b32 	%r30, %f155;
	setp.lt.s32 	%p41, %r2, 0;
	xor.b32  	%r31, %r30, 2139095040;
	selp.b32 	%r32, %r31, %r30, %p41;
	and.b32  	%r33, %r32, 2147483647;
	selp.b32 	%r34, %r33, %r32, %p40;
	mov.b32 	%f168, %r34;
	bra.uni 	$L__BB4_17;
$L__BB4_14:
	setp.eq.f32 	%p35, %f22, 0fBF800000;
	setp.eq.f32 	%p36, %f152, 0f7F800000;
	and.pred  	%p37, %p35, %p36;
	@%p37 bra 	$L__BB4_17;
	setp.geu.f32 	%p38, %f22, 0f00000000;
	mov.f32 	%f168, %f14;
	@%p38 bra 	$L__BB4_17;
	setp.neu.f32 	%p39, %f4, 0f3F800000;
	neg.f32 	%f154, %f14;
	selp.f32 	%f168, %f14, %f154, %p39;
$L__BB4_17:
	mov.f32 	%f156, 0f3F800000;
	sub.f32 	%f157, %f156, %f168;
	div.rn.f32 	%f158, %f1, %f157;
	sqrt.rn.f32 	%f159, %f158;
	add.f32 	%f160, %f23, %f159;
	div.rn.f32 	%f161, %f12, %f160;
	cvta.to.global.u64 	%rd12, %rd4;
	add.s64 	%rd14, %rd12, %rd8;
	ld.global.f32 	%f162, [%rd14];
	fma.rn.f32 	%f163, %f24, %f162, %f161;
	mul.f32 	%f164, %f20, %f163;
	sub.f32 	%f165, %f162, %f164;
	st.global.f32 	[%rd14], %f165;
$L__BB4_18:
	ret;

}
	// .globl	_Z21gradNormSquaredKernelPKfPfi
.visible .entry _Z21gradNormSquaredKernelPKfPfi(
	.param .u64 .ptr .align 1 _Z21gradNormSquaredKernelPKfPfi_param_0,
	.param .u64 .ptr .align 1 _Z21gradNormSquaredKernelPKfPfi_param_1,
	.param .u32 _Z21gradNormSquaredKernelPKfPfi_param_2
)
{
	.reg .pred 	%p<6>;
	.reg .b32 	%r<14>;
	.reg .b32 	%f<10>;
	.reg .b64 	%rd<9>;

	ld.param.u64 	%rd1, [_Z21gradNormSquaredKernelPKfPfi_param_0];
	ld.param.u64 	%rd2, [_Z21gradNormSquaredKernelPKfPfi_param_1];
	ld.param.u32 	%r8, [_Z21gradNormSquaredKernelPKfPfi_param_2];
	mov.u32 	%r1, %tid.x;
	mov.u32 	%r2, %ctaid.x;
	mov.u32 	%r13, %ntid.x;
	mad.lo.s32 	%r4, %r2, %r13, %r1;
	setp.ge.s32 	%p1, %r4, %r8;
	mov.f32 	%f9, 0f00000000;
	@%p1 bra 	$L__BB5_2;
	cvta.to.global.u64 	%rd3, %rd1;
	mul.wide.s32 	%rd4, %r4, 4;
	add.s64 	%rd5, %rd3, %rd4;
	ld.global.f32 	%f4, [%rd5];
	mul.f32 	%f9, %f4, %f4;
$L__BB5_2:
	shl.b32 	%r9, %r1, 2;
	mov.u32 	%r10, sdata;
	add.s32 	%r5, %r10, %r9;
	st.shared.f32 	[%r5], %f9;
	bar.sync 	0;
	setp.lt.u32 	%p2, %r13, 2;
	@%p2 bra 	$L__BB5_6;
$L__BB5_3:
	shr.u32 	%r7, %r13, 1;
	setp.ge.u32 	%p3, %r1, %r7;
	@%p3 bra 	$L__BB5_5;
	shl.b32 	%r11, %r7, 2;
	add.s32 	%r12, %r5, %r11;
	ld.shared.f32 	%f5, [%r12];
	ld.shared.f32 	%f6, [%r5];
	add.f32 	%f7, %f5, %f6;
	st.shared.f32 	[%r5], %f7;
$L__BB5_5:
	bar.sync 	0;
	setp.gt.u32 	%p4, %r13, 3;
	mov.u32 	%r13, %r7;
	@%p4 bra 	$L__BB5_3;
$L__BB5_6:
	setp.ne.s32 	%p5, %r1, 0;
	@%p5 bra 	$L__BB5_8;
	ld.shared.f32 	%f8, [sdata];
	cvta.to.global.u64 	%rd6, %rd2;
	mul.wide.u32 	%rd7, %r2, 4;
	add.s64 	%rd8, %rd6, %rd7;
	st.global.f32 	[%rd8], %f8;
$L__BB5_8:
	ret;

}
	// .globl	_Z15clipGradsKernelPffi
.visible .entry _Z15clipGradsKernelPffi(
	.param .u64 .ptr .align 1 _Z15clipGradsKernelPffi_param_0,
	.param .f32 _Z15clipGradsKernelPffi_param_1,
	.param .u32 _Z15clipGradsKernelPffi_param_2
)
{
	.reg .pred 	%p<2>;
	.reg .b32 	%r<6>;
	.reg .b32 	%f<4>;
	.reg .b64 	%rd<5>;

	ld.param.u64 	%rd1, [_Z15clipGradsKernelPffi_param_0];
	ld.param.f32 	%f1, [_Z15clipGradsKernelPffi_param_1];
	ld.param.u32 	%r2, [_Z15clipGradsKernelPffi_param_2];
	mov.u32 	%r3, %ctaid.x;
	mov.u32 	%r4, %ntid.x;
	mov.u32 	%r5, %tid.x;
	mad.lo.s32 	%r1, %r3, %r4, %r5;
	setp.ge.s32 	%p1, %r1, %r2;
	@%p1 bra 	$L__BB6_2;
	cvta.to.global.u64 	%rd2, %rd1;
	mul.wide.s32 	%rd3, %r1, 4;
	add.s64 	%rd4, %rd2, %rd3;
	ld.global.f32 	%f2, [%rd4];
	mul.f32 	%f3, %f1, %f2;
	st.global.f32 	[%rd4], %f3;
$L__BB6_2:
	ret;

}


// ===== COMPILED SASS (sm_100) =====

	.target	sm_100

	.elftype	@"ET_EXEC"


//--------------------- .note.nv.tkinfo           --------------------------
	.section	.note.nv.tkinfo,"",@"SHT_NOTE"
	.sectionflags	@"SHF_NOTE_NV_TKINFO"
	.tkinfo
        /*0018*/ 	.word	0x00000002
        /*0030*/ 	.string	""
        /*0030*/ 	.string	"ptxas"
        /*0030*/ 	.string	"Cuda compilation tools, release 13.0, V13.0.88"
        /*0030*/ 	.string	"Build cuda_13.0.r13.0/compiler.36424714_0"
        /*0030*/ 	.string	"-arch sm_100 -m 64 "



//--------------------- .note.nv.cuinfo           --------------------------
	.section	.note.nv.cuinfo,"",@"SHT_NOTE"
	.sectionflags	@"SHF_NOTE_NV_CUINFO"
        /*0018*/ 	.short	0x0002
        /*001a*/ 	.short	0x0064
        /*001c*/ 	.short	0x0082
	.zero		2


//--------------------- .nv.info                  --------------------------
	.section	.nv.info,"",@"SHT_CUDA_INFO"
	.align	4


	//----- nvinfo : EIATTR_REGCOUNT
	.align		4
        /*0000*/ 	.byte	0x04, 0x2f
        /*0002*/ 	.short	(.L_1 - .L_0)
	.align		4
.L_0:
        /*0004*/ 	.word	index@(_Z16computeGradientsPfS_S_S_S_S_i)
        /*0008*/ 	.word	0x00000014


	//----- nvinfo : EIATTR_FRAME_SIZE
	.align		4
.L_1:
        /*000c*/ 	.byte	0x04, 0x11
        /*000e*/ 	.short	(.L_3 - .L_2)
	.align		4
.L_2:
        /*0010*/ 	.word	index@(_Z16computeGradientsPfS_S_S_S_S_i)
        /*0014*/ 	.word	0x00000000


	//----- nvinfo : EIATTR_REGCOUNT
	.align		4
.L_3:
        /*0018*/ 	.byte	0x04, 0x2f
        /*001a*/ 	.short	(.L_5 - .L_4)
	.align		4
.L_4:
        /*001c*/ 	.word	index@(_Z21sgdUpdateParamsKernelPfPKffi)
        /*0020*/ 	.word	0x0000000a


	//----- nvinfo : EIATTR_FRAME_SIZE
	.align		4
.L_5:
        /*0024*/ 	.byte	0x04, 0x11
        /*0026*/ 	.short	(.L_7 - .L_6)
	.align		4
.L_6:
        /*0028*/ 	.word	index@(_Z21sgdUpdateParamsKernelPfPKffi)
        /*002c*/ 	.word	0x00000000


	//----- nvinfo : EIATTR_REGCOUNT
	.align		4
.L_7:
        /*0030*/ 	.byte	0x04, 0x2f
        /*0032*/ 	.short	(.L_9 - .L_8)
	.align		4
.L_8:
        /*0034*/ 	.word	index@(_Z13updateRMSpropPfS_S_fffi)
        /*0038*/ 	.word	0x0000000f


	//----- nvinfo : EIATTR_FRAME_SIZE
	.align		4
.L_9:
        /*003c*/ 	.byte	0x04, 0x11
        /*003e*/ 	.short	(.L_11 - .L_10)
	.align		4
.L_10:
        /*0040*/ 	.word	index@($__internal_5_$__cuda_sm3x_div_rn_noftz_f32_slowpath)
        /*0044*/ 	.word	0x00000000


	//----- nvinfo : EIATTR_FRAME_SIZE
	.align		4
.L_11:
        /*0048*/ 	.byte	0x04, 0x11
        /*004a*/ 	.short	(.L_13 - .L_12)
	.align		4
.L_12:
        /*004c*/ 	.word	index@($__internal_4_$__cuda_sm20_sqrt_rn_f32_slowpath)
        /*0050*/ 	.word	0x00000000


	//----- nvinfo : EIATTR_FRAME_SIZE
	.align		4
.L_13:
        /*0054*/ 	.byte	0x04, 0x11
        /*0056*/ 	.short	(.L_15 - .L_14)
	.align		4
.L_14:
        /*0058*/ 	.word	index@(_Z13updateRMSpropPfS_S_fffi)
        /*005c*/ 	.word	0x00000000


	//----- nvinfo : EIATTR_REGCOUNT
	.align		4
.L_15:
        /*0060*/ 	.byte	0x04, 0x2f
        /*0062*/ 	.short	(.L_17 - .L_16)
	.align		4
.L_16:
        /*0064*/ 	.word	index@(_Z10updateAdamPfS_S_S_ffffii)
        /*0068*/ 	.word	0x00000013


	//----- nvinfo : EIATTR_FRAME_SIZE
	.align		4
.L_17:
        /*006c*/ 	.byte	0x04, 0x11
        /*006e*/ 	.short	(.L_19 - .L_18)
	.align		4
.L_18:
        /*0070*/ 	.word	index@($__internal_3_$__cuda_sm3x_div_rn_noftz_f32_slowpath)
        /*0074*/ 	.word	0x00000000


	//----- nvinfo : EIATTR_FRAME_SIZE
	.align		4
.L_19:
        /*0078*/ 	.byte	0x04, 0x11
        /*007a*/ 	.short	(.L_21 - .L_20)
	.align		4
.L_20:
        /*007c*/ 	.word	index@($__internal_2_$__cuda_sm20_sqrt_rn_f32_slowpath)
        /*0080*/ 	.word	0x00000000


	//----- nvinfo : EIATTR_FRAME_SIZE
	.align		4
.L_21:
        /*0084*/ 	.byte	0x04, 0x11
        /*0086*/ 	.short	(.L_23 - .L_22)
	.align		4
.L_22:
        /*0088*/ 	.word	index@(_Z10updateAdamPfS_S_S_ffffii)
        /*008c*/ 	.word	0x00000000


	//----- nvinfo : EIATTR_REGCOUNT
	.align		4
.L_23:
        /*0090*/ 	.byte	0x04, 0x2f
        /*0092*/ 	.short	(.L_25 - .L_24)
	.align		4
.L_24:
        /*0094*/ 	.word	index@(_Z11updateAdamWPfS_S_S_fffffii)
        /*0098*/ 	.word	0x00000013


	//----- nvinfo : EIATTR_FRAME_SIZE
	.align		4
.L_25:
        /*009c*/ 	.byte	0x04, 0x11
        /*009e*/ 	.short	(.L_27 - .L_26)
	.align		4
.L_26:
        /*00a0*/ 	.word	index@($__internal_1_$__cuda_sm3x_div_rn_noftz_f32_slowpath)
        /*00a4*/ 	.word	0x00000000


	//----- nvinfo : EIATTR_FRAME_SIZE
	.align		4
.L_27:
        /*00a8*/ 	.byte	0x04, 0x11
        /*00aa*/ 	.short	(.L_29 - .L_28)
	.align		4
.L_28:
        /*00ac*/ 	.word	index@($__internal_0_$__cuda_sm20_sqrt_rn_f32_slowpath)
        /*00b0*/ 	.word	0x00000000


	//----- nvinfo : EIATTR_FRAME_SIZE
	.align		4
.L_29:
        /*00b4*/ 	.byte	0x04, 0x11
        /*00b6*/ 	.short	(.L_31 - .L_30)
	.align		4
.L_30:
        /*00b8*/ 	.word	index@(_Z11updateAdamWPfS_S_S_fffffii)
        /*00bc*/ 	.word	0x00000000


	//----- nvinfo : EIATTR_REGCOUNT
	.align		4
.L_31:
        /*00c0*/ 	.byte	0x04, 0x2f
        /*00c2*/ 	.short	(.L_33 - .L_32)
	.align		4
.L_32:
        /*00c4*/ 	.word	index@(_Z21gradNormSquaredKernelPKfPfi)
        /*00c8*/ 	.word	0x0000000b


	//----- nvinfo : EIATTR_FRAME_SIZE
	.align		4
.L_33:
        /*00cc*/ 	.byte	0x04, 0x11
        /*00ce*/ 	.short	(.L_35 - .L_34)
	.align		4
.L_34:
        /*00d0*/ 	.word	index@(_Z21gradNormSquaredKernelPKfPfi)
        /*00d4*/ 	.word	0x00000000


	//----- nvinfo : EIATTR_REGCOUNT
	.align		4
.L_35:
        /*00d8*/ 	.byte	0x04, 0x2f
        /*00da*/ 	.short	(.L_37 - .L_36)
	.align		4
.L_36:
        /*00dc*/ 	.word	index@(_Z15clipGradsKernelPffi)
        /*00e0*/ 	.word	0x00000008


	//----- nvinfo : EIATTR_FRAME_SIZE
	.align		4
.L_37:
        /*00e4*/ 	.byte	0x04, 0x11
        /*00e6*/ 	.short	(.L_39 - .L_38)
	.align		4
.L_38:
        /*00e8*/ 	.word	index@(_Z15clipGradsKernelPffi)
        /*00ec*/ 	.word	0x00000000


	//----- nvinfo : EIATTR_MIN_STACK_SIZE
	.align		4
.L_39:
        /*00f0*/ 	.byte	0x04, 0x12
        /*00f2*/ 	.short	(.L_41 - .L_40)
	.align		4
.L_40:
        /*00f4*/ 	.word	index@(_Z15clipGradsKernelPffi)
        /*00f8*/ 	.word	0x00000000


	//----- nvinfo : EIATTR_MIN_STACK_SIZE
	.align		4
.L_41:
        /*00fc*/ 	.byte	0x04, 0x12
        /*00fe*/ 	.short	(.L_43 - .L_42)
	.align		4
.L_42:
        /*0100*/ 	.word	index@(_Z21gradNormSquaredKernelPKfPfi)
        /*0104*/ 	.word	0x00000000


	//----- nvinfo : EIATTR_MIN_STACK_SIZE
	.align		4
.L_43:
        /*0108*/ 	.byte	0x04, 0x12
        /*010a*/ 	.short	(.L_45 - .L_44)
	.align		4
.L_44:
        /*010c*/ 	.word	index@(_Z11updateAdamWPfS_S_S_fffffii)
        /*0110*/ 	.word	0x00000000


	//----- nvinfo : EIATTR_MIN_STACK_SIZE
	.align		4
.L_45:
        /*0114*/ 	.byte	0x04, 0x12
        /*0116*/ 	.short	(.L_47 - .L_46)
	.align		4
.L_46:
        /*0118*/ 	.word	index@(_Z10updateAdamPfS_S_S_ffffii)
        /*011c*/ 	.word	0x00000000


	//----- nvinfo : EIATTR_MIN_STACK_SIZE
	.align		4
.L_47:
        /*0120*/ 	.byte	0x04, 0x12
        /*0122*/ 	.short	(.L_49 - .L_48)
	.align		4
.L_48:
        /*0124*/ 	.word	index@(_Z13updateRMSpropPfS_S_fffi)
        /*0128*/ 	.word	0x00000000


	//----- nvinfo : EIATTR_MIN_STACK_SIZE
	.align		4
.L_49:
        /*012c*/ 	.byte	0x04, 0x12
        /*012e*/ 	.short	(.L_51 - .L_50)
	.align		4
.L_50:
        /*0130*/ 	.word	index@(_Z21sgdUpdateParamsKernelPfPKffi)
        /*0134*/ 	.word	0x00000000


	//----- nvinfo : EIATTR_MIN_STACK_SIZE
	.align		4
.L_51:
        /*0138*/ 	.byte	0x04, 0x12
        /*013a*/ 	.short	(.L_53 - .L_52)
	.align		4
.L_52:
        /*013c*/ 	.word	index@(_Z16computeGradientsPfS_S_S_S_S_i)
        /*0140*/ 	.word	0x00000000
.L_53:


//--------------------- .nv.compat                --------------------------
	.section	.nv.compat,"",@"SHT_CUDA_COMPAT_INFO"
	.align	4
        /*0000*/ 	.byte	0x02, 0x09, 0x00, 0x00, 0x02, 0x02, 0x01, 0x00, 0x02, 0x05, 0x05, 0x00, 0x03, 0x07, 0x01, 0x01
        /*0010*/ 	.byte	0x02, 0x03, 0x00, 0x00, 0x02, 0x06, 0x01, 0x00, 0x04, 0x0b, 0x08, 0x00, 0x01, 0x00, 0x00, 0x00
        /*0020*/ 	.byte	0x00, 0x00, 0x00, 0x00


//--------------------- .nv.info._Z15clipGradsKernelPffi --------------------------
	.section	.nv.info._Z15clipGradsKernelPffi,"",@"SHT_CUDA_INFO"
	.sectionflags	@""
	.align	4


	//----- nvinfo : EIATTR_CUDA_API_VERSION
	.align		4
        /*0000*/ 	.byte	0x04, 0x37
        /*0002*/ 	.short	(.L_55 - .L_54)
.L_54:
        /*0004*/ 	.word	0x00000082


	//----- nvinfo : EIATTR_KPARAM_INFO
	.align		4
.L_55:
        /*0008*/ 	.byte	0x04, 0x17
        /*000a*/ 	.short	(.L_57 - .L_56)
.L_56:
        /*000c*/ 	.word	0x00000000
        /*0010*/ 	.short	0x0002
        /*0012*/ 	.short	0x000c
        /*0014*/ 	.byte	0x00, 0xf0, 0x11, 0x00


	//----- nvinfo : EIATTR_KPARAM_INFO
	.align		4
.L_57:
        /*0018*/ 	.byte	0x04, 0x17
        /*001a*/ 	.short	(.L_59 - .L_58)
.L_58:
        /*001c*/ 	.word	0x00000000
        /*0020*/ 	.short	0x0001
        /*0022*/ 	.short	0x0008
        /*0024*/ 	.byte	0x00, 0xf0, 0x11, 0x00


	//----- nvinfo : EIATTR_KPARAM_INFO
	.align		4
.L_59:
        /*0028*/ 	.byte	0x04, 0x17
        /*002a*/ 	.short	(.L_61 - .L_60)
.L_60:
        /*002c*/ 	.word	0x00000000
        /*0030*/ 	.short	0x0000
        /*0032*/ 	.short	0x0000
        /*0034*/ 	.byte	0x00, 0xf5, 0x21, 0x00


	//----- nvinfo : EIATTR_SPARSE_MMA_MASK
	.align		4
.L_61:
        /*0038*/ 	.byte	0x03, 0x50
        /*003a*/ 	.short	0x0000


	//----- nvinfo : EIATTR_MAXREG_COUNT
	.align		4
        /*003c*/ 	.byte	0x03, 0x1b
        /*003e*/ 	.short	0x00ff


	//----- nvinfo : EIATTR_MERCURY_ISA_VERSION
	.align		4
        /*0040*/ 	.byte	0x03, 0x5f
        /*0042*/ 	.short	0x0101


	//----- nvinfo : EIATTR_VRC_CTA_INIT_COUNT
	.align		4
        /*0044*/ 	.byte	0x02, 0x4a
	.zero		1
	.zero		1


	//----- nvinfo : EIATTR_EXIT_INSTR_OFFSETS
	.align		4
        /*0048*/ 	.byte	0x04, 0x1c
        /*004a*/ 	.short	(.L_63 - .L_62)


	//   ....[0]....
.L_62:
        /*004c*/ 	.word	0x00000070


	//   ....[1]....
        /*0050*/ 	.word	0x000000f0


	//----- nvinfo : EIATTR_CBANK_PARAM_SIZE
	.align		4
.L_63:
        /*0054*/ 	.byte	0x03, 0x19
        /*0056*/ 	.short	0x0010


	//----- nvinfo : EIATTR_PARAM_CBANK
	.align		4
        /*0058*/ 	.byte	0x04, 0x0a
        /*005a*/ 	.short	(.L_65 - .L_64)
	.align		4
.L_64:
        /*005c*/ 	.word	index@(.nv.constant0._Z15clipGradsKernelPffi)
        /*0060*/ 	.short	0x0380
        /*0062*/ 	.short	0x0010


	//----- nvinfo : EIATTR_SW_WAR
	.align		4
.L_65:
        /*0064*/ 	.byte	0x04, 0x36
        /*0066*/ 	.short	(.L_67 - .L_66)
.L_66:
        /*0068*/ 	.word	0x00000008
.L_67:


//--------------------- .nv.info._Z21gradNormSquaredKernelPKfPfi --------------------------
	.section	.nv.info._Z21gradNormSquaredKernelPKfPfi,"",@"SHT_CUDA_INFO"
	.sectionflags	@""
	.align	4


	//----- nvinfo : EIATTR_CUDA_API_VERSION
	.align		4
        /*0000*/ 	.byte	0x04, 0x37
        /*0002*/ 	.short	(.L_69 - .L_68)
.L_68:
        /*0004*/ 	.word	0x00000082


	//----- nvinfo : EIATTR_KPARAM_INFO
	.align		4
.L_69:
        /*0008*/ 	.byte	0x04, 0x17
        /*000a*/ 	.short	(.L_71 - .L_70)
.L_70:
        /*000c*/ 	.word	0x00000000
        /*0010*/ 	.short	0x0002
        /*0012*/ 	.short	0x0010
        /*0014*/ 	.byte	0x00, 0xf0, 0x11, 0x00


	//----- nvinfo : EIATTR_KPARAM_INFO
	.align		4
.L_71:
        /*0018*/ 	.byte	0x04, 0x17
        /*001a*/ 	.short	(.L_73 - .L_72)
.L_72:
        /*001c*/ 	.word	0x00000000
        /*0020*/ 	.short	0x0001
        /*0022*/ 	.short	0x0008
        /*0024*/ 	.byte	0x00, 0xf5, 0x21, 0x00


	//----- nvinfo : EIATTR_KPARAM_INFO
	.align		4
.L_73:
        /*0028*/ 	.byte	0x04, 0x17
        /*002a*/ 	.short	(.L_75 - .L_74)
.L_74:
        /*002c*/ 	.word	0x00000000
        /*0030*/ 	.short	0x0000
        /*0032*/ 	.short	0x0000
        /*0034*/ 	.byte	0x00, 0xf5, 0x21, 0x00


	//----- nvinfo : EIATTR_SPARSE_MMA_MASK
	.align		4
.L_75:
        /*0038*/ 	.byte	0x03, 0x50
        /*003a*/ 	.short	0x0000


	//----- nvinfo : EIATTR_MAXREG_COUNT
	.align		4
        /*003c*/ 	.byte	0x03, 0x1b
        /*003e*/ 	.short	0x00ff


	//----- nvinfo : EIATTR_NUM_BARRIERS
	.align		4
        /*0040*/ 	.byte	0x02, 0x4c
        /*0042*/ 	.byte	0x01
	.zero		1


	//----- nvinfo : EIATTR_MERCURY_ISA_VERSION
	.align		4
        /*0044*/ 	.byte	0x03, 0x5f
        /*0046*/ 	.short	0x0101


	//----- nvinfo : EIATTR_VRC_CTA_INIT_COUNT
	.align		4
        /*0048*/ 	.byte	0x02, 0x4a
	.zero		1
	.zero		1


	//----- nvinfo : EIATTR_EXIT_INSTR_OFFSETS
	.align		4
        /*004c*/ 	.byte	0x04, 0x1c
        /*004e*/ 	.short	(.L_77 - .L_76)


	//   ....[0]....
.L_76:
        /*0050*/ 	.word	0x00000220


	//   ....[1]....
        /*0054*/ 	.word	0x000002a0


	//----- nvinfo : EIATTR_CBANK_PARAM_SIZE
	.align		4
.L_77:
        /*0058*/ 	.byte	0x03, 0x19
        /*005a*/ 	.short	0x0014


	//----- nvinfo : EIATTR_PARAM_CBANK
	.align		4
        /*005c*/ 	.byte	0x04, 0x0a
        /*005e*/ 	.short	(.L_79 - .L_78)
	.align		4
.L_78:
        /*0060*/ 	.word	index@(.nv.constant0._Z21gradNormSquaredKernelPKfPfi)
        /*0064*/ 	.short	0x0380
        /*0066*/ 	.short	0x0014


	//----- nvinfo : EIATTR_SW_WAR
	.align		4
.L_79:
        /*0068*/ 	.byte	0x04, 0x36
        /*006a*/ 	.short	(.L_81 - .L_80)
.L_80:
        /*006c*/ 	.word	0x00000008
.L_81:


//--------------------- .nv.info._Z11updateAdamWPfS_S_S_fffffii --------------------------
	.section	.nv.info._Z11updateAdamWPfS_S_S_fffffii,"",@"SHT_CUDA_INFO"
	.sectionflags	@""
	.align	4


	//----- nvinfo : EIATTR_CUDA_API_VERSION
	.align		4
        /*0000*/ 	.byte	0x04, 0x37
        /*0002*/ 	.short	(.L_83 - .L_82)
.L_82:
        /*0004*/ 	.word	0x00000082


	//----- nvinfo : EIATTR_KPARAM_INFO
	.align		4
.L_83:
        /*0008*/ 	.byte	0x04, 0x17
        /*000a*/ 	.short	(.L_85 - .L_84)
.L_84:
        /*000c*/ 	.word	0x00000000
        /*0010*/ 	.short	0x000a
        /*0012*/ 	.short	0x0038
        /*0014*/ 	.byte	0x00, 0xf0, 0x11, 0x00


	//----- nvinfo : EIATTR_KPARAM_INFO
	.align		4
.L_85:
        /*0018*/ 	.byte	0x04, 0x17
        /*001a*/ 	.short	(.L_87 - .L_86)
.L_86:
        /*001c*/ 	.word	0x00000000
        /*0020*/ 	.short	0x0009
        /*0022*/ 	.short	0x0034
        /*0024*/ 	.byte	0x00, 0xf0, 0x11, 0x00


	//----- nvinfo : EIATTR_KPARAM_INFO
	.align		4
.L_87:
        /*0028*/ 	.byte	0x04, 0x17
        /*002a*/ 	.short	(.L_89 - .L_88)
.L_88:
        /*002c*/ 	.word	0x00000000
        /*0030*/ 	.short	0x0008
        /*0032*/ 	.short	0x0030
        /*0034*/ 	.byte	0x00, 0xf0, 0x11, 0x00


	//----- nvinfo : EIATTR_KPARAM_INFO
	.align		4
.L_89:
        /*0038*/ 	.byte	0x04, 0x17
        /*003a*/ 	.short	(.L_91 - .L_90)
.L_90:
        /*003c*/ 	.word	0x00000000
        /*0040*/ 	.short	0x0007
        /*0042*/ 	.short	0x002c
        /*0044*/ 	.byte	0x00, 0xf0, 0x11, 0x00


	//----- nvinfo : EIATTR_KPARAM_INFO
	.align		4
.L_91:
        /*0048*/ 	.byte	0x04, 0x17
        /*004a*/ 	.short	(.L_93 - .L_92)
.L_92:
        /*004c*/ 	.word	0x00000000
        /*0050*/ 	.short	0x0006
        /*0052*/ 	.short	0x0028
        /*0054*/ 	.byte	0x00, 0xf0, 0x11, 0x00


	//----- nvinfo : EIATTR_KPARAM_INFO
	.align		4
.L_93:
        /*0058*/ 	.byte	0x04, 0x17
        /*005a*/ 	.short	(.L_95 - .L_94)
.L_94:
        /*005c*/ 	.word	0x00000000
        /*0060*/ 	.short	0x0005
        /*0062*/ 	.short	0x0024
        /*0064*/ 	.byte	0x00, 0xf0, 0x11, 0x00


	//----- nvinfo : EIATTR_KPARAM_INFO
	.align		4
.L_95:
        /*0068*/ 	.byte	0x04, 0x17
        /*006a*/ 	.short	(.L_97 - .L_96)
.L_96:
        /*006c*/ 	.word	0x00000000
        /*0070*/ 	.short	0x0004
        /*0072*/ 	.short	0x0020
        /*0074*/ 	.byte	0x00, 0xf0, 0x11, 0x00


	//----- nvinfo : EIATTR_KPARAM_INFO
	.align		4
.L_97:
        /*0078*/ 	.byte	0x04, 0x17
        /*007a*/ 	.short	(.L_99 - .L_98)
.L_98:
        /*007c*/ 	.word	0x00000000
        /*0080*/ 	.short	0x0003
        /*0082*/ 	.short	0x0018
        /*0084*/ 	.byte	0x00, 0xf5, 0x21, 0x00


	//----- nvinfo : EIATTR_KPARAM_INFO
	.align		4
.L_99:
        /*0088*/ 	.byte	0x04, 0x17
        /*008a*/ 	.short	(.L_101 - .L_100)
.L_100:
        /*008c*/ 	.word	0x00000000
        /*0090*/ 	.short	0x0002
        /*0092*/ 	.short	0x0010
        /*0094*/ 	.byte	0x00, 0xf5, 0x21, 0x00


	//----- nvinfo : EIATTR_KPARAM_INFO
	.align		4
.L_101:
        /*0098*/ 	.byte	0x04, 0x17
        /*009a*/ 	.short	(.L_103 - .L_102)
.L_102:
        /*009c*/ 	.word	0x00000000
        /*00a0*/ 	.short	0x0001
        /*00a2*/ 	.short	0x0008
        /*00a4*/ 	.byte	0x00, 0xf5, 0x21, 0x00


	//----- nvinfo : EIATTR_KPARAM_INFO
	.align		4
.L_103:
        /*00a8*/ 	.byte	0x04, 0x17
        /*00aa*/ 	.short	(.L_105 - .L_104)
.L_104:
        /*00ac*/ 	.word	0x00000000
        /*00b0*/ 	.short	0x0000
        /*00b2*/ 	.short	0x0000
        /*00b4*/ 	.byte	0x00, 0xf5, 0x21, 0x00


	//----- nvinfo : EIATTR_SPARSE_MMA_MASK
	.align		4
.L_105:
        /*00b8*/ 	.byte	0x03, 0x50
        /*00ba*/ 	.short	0x0000


	//----- nvinfo : EIATTR_MAXREG_COUNT
	.align		4
        /*00bc*/ 	.byte	0x03, 0x1b
        /*00be*/ 	.short	0x00ff


	//----- nvinfo : EIATTR_MERCURY_ISA_VERSION
	.align		4
        /*00c0*/ 	.byte	0x03, 0x5f
        /*00c2*/ 	.short	0x0101


	//----- nvinfo : EIATTR_VRC_CTA_INIT_COUNT
	.align		4
        /*00c4*/ 	.byte	0x02, 0x4a
	.zero		1
	.zero		1


	//----- nvinfo : EIATTR_EXIT_INSTR_OFFSETS
	.align		4
        /*00c8*/ 	.byte	0x04, 0x1c
        /*00ca*/ 	.short	(.L_107 - .L_106)


	//   ....[0]....
.L_106:
        /*00cc*/ 	.word	0x00000070


	//   ....[1]....
        /*00d0*/ 	.word	0x000010f0


	//----- nvinfo : EIATTR_CRS_STACK_SIZE
	.align		4
.L_107:
        /*00d4*/ 	.byte	0x04, 0x1e
        /*00d6*/ 	.short	(.L_109 - .L_108)
.L_108:
        /*00d8*/ 	.word	0x00000000


	//----- nvinfo : EIATTR_CBANK_PARAM_SIZE
	.align		4
.L_109:
        /*00dc*/ 	.byte	0x03, 0x19
        /*00de*/ 	.short	0x003c


	//----- nvinfo : EIATTR_PARAM_CBANK
	.align		4
        /*00e0*/ 	.byte	0x04, 0x0a
        /*00e2*/ 	.short	(.L_111 - .L_110)
	.align		4
.L_110:
        /*00e4*/ 	.word	index@(.nv.constant0._Z11updateAdamWPfS_S_S_fffffii)
        /*00e8*/ 	.short	0x0380
        /*00ea*/ 	.short	0x003c


	//----- nvinfo : EIATTR_SW_WAR
	.align		4
.L_111:
        /*00ec*/ 	.byte	0x04, 0x36
        /*00ee*/ 	.short	(.L_113 - .L_112)
.L_112:
        /*00f0*/ 	.word	0x00000008
.L_113:


//--------------------- .nv.info._Z10updateAdamPfS_S_S_ffffii --------------------------
	.section	.nv.info._Z10updateAdamPfS_S_S_ffffii,"",@"SHT_CUDA_INFO"
	.sectionflags	@""
	.align	4


	//----- nvinfo : EIATTR_CUDA_API_VERSION
	.align		4
        /*0000*/ 	.byte	0x04, 0x37
        /*0002*/ 	.short	(.L_115 - .L_114)
.L_114:
        /*0004*/ 	.word	0x00000082


	//----- nvinfo : EIATTR_KPARAM_INFO
	.align		4
.L_115:
        /*0008*/ 	.byte	0x04, 0x17
        /*000a*/ 	.short	(.L_117 - .L_116)
.L_116:
        /*000c*/ 	.word	0x00000000
        /*0010*/ 	.short	0x0009
        /*0012*/ 	.short	0x0034
        /*0014*/ 	.byte	0x00, 0xf0, 0x11, 0x00


	//----- nvinfo : EIATTR_KPARAM_INFO
	.align		4
.L_117:
        /*0018*/ 	.byte	0x04, 0x17
        /*001a*/ 	.short	(.L_119 - .L_118)
.L_118:
        /*001c*/ 	.word	0x00000000
        /*0020*/ 	.short	0x0008
        /*0022*/ 	.short	0x0030
        /*0024*/ 	.byte	0x00, 0xf0, 0x11, 0x00


	//----- nvinfo : EIATTR_KPARAM_INFO
	.align		4
.L_119:
        /*0028*/ 	.byte	0x04, 0x17
        /*002a*/ 	.short	(.L_121 - .L_120)
.L_120:
        /*002c*/ 	.word	0x00000000
        /*0030*/ 	.short	0x0007
        /*0032*/ 	.short	0x002c
        /*0034*/ 	.byte	0x00, 0xf0, 0x11, 0x00


	//----- nvinfo : EIATTR_KPARAM_INFO
	.align		4
.L_121:
        /*0038*/ 	.byte	0x04, 0x17
        /*003a*/ 	.short	(.L_123 - .L_122)
.L_122:
        /*003c*/ 	.word	0x00000000
        /*0040*/ 	.short	0x0006
        /*0042*/ 	.short	0x0028
        /*0044*/ 	.byte	0x00, 0xf0, 0x11, 0x00


	//----- nvinfo : EIATTR_KPARAM_INFO
	.align		4
.L_123:
        /*0048*/ 	.byte	0x04, 0x17
        /*004a*/ 	.short	(.L_125 - .L_124)
.L_124:
        /*004c*/ 	.word	0x00000000
        /*0050*/ 	.short	0x0005
        /*0052*/ 	.short	0x0024
        /*0054*/ 	.byte	0x00, 0xf0, 0x11, 0x00


	//----- nvinfo : EIATTR_KPARAM_INFO
	.align		4
.L_125:
        /*0058*/ 	.byte	0x04, 0x17
        /*005a*/ 	.short	(.L_127 - .L_126)
.L_126:
        /*005c*/ 	.word	0x00000000
        /*0060*/ 	.short	0x0004
        /*0062*/ 	.short	0x0020
        /*0064*/ 	.byte	0x00, 0xf0, 0x11, 0x00


	//----- nvinfo : EIATTR_KPARAM_INFO
	.align		4
.L_127:
        /*0068*/ 	.byte	0x04, 0x17
        /*006a*/ 	.short	(.L_129 - .L_128)
.L_128:
        /*006c*/ 	.word	0x00000000
        /*0070*/ 	.short	0x0003
        /*0072*/ 	.short	0x0018
        /*0074*/ 	.byte	0x00, 0xf5, 0x21, 0x00


	//----- nvinfo : EIATTR_KPARAM_INFO
	.align		4
.L_129:
        /*0078*/ 	.byte	0x04, 0x17
        /*007a*/ 	.short	(.L_131 - .L_130)
.L_130:
        /*007c*/ 	.word	0x00000000
        /*0080*/ 	.short	0x0002
        /*0082*/ 	.short	0x0010
        /*0084*/ 	.byte	0x00, 0xf5, 0x21, 0x00


	//----- nvinfo : EIATTR_KPARAM_INFO
	.align		4
.L_131:
        /*0088*/ 	.byte	0x04, 0x17
        /*008a*/ 	.short	(.L_133 - .L_132)
.L_132:
        /*008c*/ 	.word	0x00000000
        /*0090*/ 	.short	0x0001
        /*0092*/ 	.short	0x0008
        /*0094*/ 	.byte	0x00, 0xf5, 0x21, 0x00


	//----- nvinfo : EIATTR_KPARAM_INFO
	.align		4
.L_133:
        /*0098*/ 	.byte	0x04, 0x17
        /*009a*/ 	.short	(.L_135 - .L_134)
.L_134:
        /*009c*/ 	.word	0x00000000
        /*00a0*/ 	.short	0x0000
        /*00a2*/ 	.short	0x0000
        /*00a4*/ 	.byte	0x00, 0xf5, 0x21, 0x00


	//----- nvinfo : EIATTR_SPARSE_MMA_MASK
	.align		4
.L_135:
        /*00a8*/ 	.byte	0x03, 0x50
        /*00aa*/ 	.short	0x0000


	//----- nvinfo : EIATTR_MAXREG_COUNT
	.align		4
        /*00ac*/ 	.byte	0x03, 0x1b
        /*00ae*/ 	.short	0x00ff


	//----- nvinfo : EIATTR_MERCURY_ISA_VERSION
	.align		4
        /*00b0*/ 	.byte	0x03, 0x5f
        /*00b2*/ 	.short	0x0101


	//----- nvinfo : EIATTR_VRC_CTA_INIT_COUNT
	.align		4
        /*00b4*/ 	.byte	0x02, 0x4a
	.zero		1
	.zero		1


	//----- nvinfo : EIATTR_EXIT_INSTR_OFFSETS
	.align		4
        /*00b8*/ 	.byte	0x04, 0x1c
        /*00ba*/ 	.short	(.L_137 - .L_136)


	//   ....[0]....
.L_136:
        /*00bc*/ 	.word	0x00000070


	//   ....[1]....
        /*00c0*/ 	.word	0x000010f0


	//----- nvinfo : EIATTR_CRS_STACK_SIZE
	.align		4
.L_137:
        /*00c4*/ 	.byte	0x04, 0x1e
        /*00c6*/ 	.short	(.L_139 - .L_138)
.L_138:
        /*00c8*/ 	.word	0x00000000


	//----- nvinfo : EIATTR_CBANK_PARAM_SIZE
	.align		4
.L_139:
        /*00cc*/ 	.byte	0x03, 0x19
        /*00ce*/ 	.short	0x0038


	//----- nvinfo : EIATTR_PARAM_CBANK
	.align		4
        /*00d0*/ 	.byte	0x04, 0x0a
        /*00d2*/ 	.short	(.L_141 - .L_140)
	.align		4
.L_140:
        /*00d4*/ 	.word	index@(.nv.constant0._Z10updateAdamPfS_S_S_ffffii)
        /*00d8*/ 	.short	0x0380
        /*00da*/ 	.short	0x0038


	//----- nvinfo : EIATTR_SW_WAR
	.align		4
.L_141:
        /*00dc*/ 	.byte	0x04, 0x36
        /*00de*/ 	.short	(.L_143 - .L_142)
.L_142:
        /*00e0*/ 	.word	0x00000008
.L_143:


//--------------------- .nv.info._Z13updateRMSpropPfS_S_fffi --------------------------
	.section	.nv.info._Z13updateRMSpropPfS_S_fffi,"",@"SHT_CUDA_INFO"
	.sectionflags	@""
	.align	4


	//----- nvinfo : EIATTR_CUDA_API_VERSION
	.align		4
        /*0000*/ 	.byte	0x04, 0x37
        /*0002*/ 	.short	(.L_145 - .L_144)
.L_144:
        /*0004*/ 	.word	0x00000082


	//----- nvinfo : EIATTR_KPARAM_INFO
	.align		4
.L_145:
        /*0008*/ 	.byte	0x04, 0x17
        /*000a*/ 	.short	(.L_147 - .L_146)
.L_146:
        /*000c*/ 	.word	0x00000000
        /*0010*/ 	.short	0x0006
        /*0012*/ 	.short	0x0024
        /*0014*/ 	.byte	0x00, 0xf0, 0x11, 0x00


	//----- nvinfo : EIATTR_KPARAM_INFO
	.align		4
.L_147:
        /*0018*/ 	.byte	0x04, 0x17
        /*001a*/ 	.short	(.L_149 - .L_148)
.L_148:
        /*001c*/ 	.word	0x00000000
        /*0020*/ 	.short	0x0005
        /*0022*/ 	.short	0x0020
        /*0024*/ 	.byte	0x00, 0xf0, 0x11, 0x00


	//----- nvinfo : EIATTR_KPARAM_INFO
	.align		4
.L_149:
        /*0028*/ 	.byte	0x04, 0x17
        /*002a*/ 	.short	(.L_151 - .L_150)
.L_150:
        /*002c*/ 	.word	0x00000000
        /*0030*/ 	.short	0x0004
        /*0032*/ 	.short	0x001c
        /*0034*/ 	.byte	0x00, 0xf0, 0x11, 0x00


	//----- nvinfo : EIATTR_KPARAM_INFO
	.align		4
.L_151:
        /*0038*/ 	.byte	0x04, 0x17
        /*003a*/ 	.short	(.L_153 - .L_152)
.L_152:
        /*003c*/ 	.word	0x00000000
        /*0040*/ 	.short	0x0003
        /*0042*/ 	.short	0x0018
        /*0044*/ 	.byte	0x00, 0xf0, 0x11, 0x00


	//----- nvinfo : EIATTR_KPARAM_INFO
	.align		4
.L_153:
        /*0048*/ 	.byte	0x04, 0x17
        /*004a*/ 	.short	(.L_155 - .L_154)
.L_154:
        /*004c*/ 	.word	0x00000000
        /*0050*/ 	.short	0x0002
        /*0052*/ 	.short	0x0010
        /*0054*/ 	.byte	0x00, 0xf5, 0x21, 0x00


	//----- nvinfo : EIATTR_KPARAM_INFO
	.align		4
.L_155:
        /*0058*/ 	.byte	0x04, 0x17
        /*005a*/ 	.short	(.L_157 - .L_156)
.L_156:
        /*005c*/ 	.word	0x00000000
        /*0060*/ 	.short	0x0001
        /*0062*/ 	.short	0x0008
        /*0064*/ 	.byte	0x00, 0xf5, 0x21, 0x00


	//----- nvinfo : EIATTR_KPARAM_INFO
	.align		4
.L_157:
        /*0068*/ 	.byte	0x04, 0x17
        /*006a*/ 	.short	(.L_159 - .L_158)
.L_158:
        /*006c*/ 	.word	0x00000000
        /*0070*/ 	.short	0x0000
        /*0072*/ 	.short	0x0000
        /*0074*/ 	.byte	0x00, 0xf5, 0x21, 0x00


	//----- nvinfo : EIATTR_SPARSE_MMA_MASK
	.align		4
.L_159:
        /*0078*/ 	.byte	0x03, 0x50
        /*007a*/ 	.short	0x0000


	//----- nvinfo : EIATTR_MAXREG_COUNT
	.align		4
        /*007c*/ 	.byte	0x03, 0x1b
        /*007e*/ 	.short	0x00ff


	//----- nvinfo : EIATTR_MERCURY_ISA_VERSION
	.align		4
        /*0080*/ 	.byte	0x03, 0x5f
        /*0082*/ 	.short	0x0101


	//----- nvinfo : EIATTR_VRC_CTA_INIT_COUNT
	.align		4
        /*0084*/ 	.byte	0x02, 0x4a
	.zero		1
	.zero		1


	//----- nvinfo : EIATTR_EXIT_INSTR_OFFSETS
	.align		4
        /*0088*/ 	.byte	0x04, 0x1c
        /*008a*/ 	.short	(.L_161 - .L_160)


	//   ....[0]....
.L_160:
        /*008c*/ 	.word	0x00000070


	//   ....[1]....
        /*0090*/ 	.word	0x00000390


	//----- nvinfo : EIATTR_CRS_STACK_SIZE
	.align		4
.L_161:
        /*0094*/ 	.byte	0x04, 0x1e
        /*0096*/ 	.short	(.L_163 - .L_162)
.L_162:
        /*0098*/ 	.word	0x00000000


	//----- nvinfo : EIATTR_CBANK_PARAM_SIZE
	.align		4
.L_163:
        /*009c*/ 	.byte	0x03, 0x19
        /*009e*/ 	.short	0x0028


	//----- nvinfo : EIATTR_PARAM_CBANK
	.align		4
        /*00a0*/ 	.byte	0x04, 0x0a
        /*00a2*/ 	.short	(.L_165 - .L_164)
	.align		4
.L_164:
        /*00a4*/ 	.word	index@(.nv.constant0._Z13updateRMSpropPfS_S_fffi)
        /*00a8*/ 	.short	0x0380
        /*00aa*/ 	.short	0x0028


	//----- nvinfo : EIATTR_SW_WAR
	.align		4
.L_165:
        /*00ac*/ 	.byte	0x04, 0x36
        /*00ae*/ 	.short	(.L_167 - .L_166)
.L_166:
        /*00b0*/ 	.word	0x00000008
.L_167:


//--------------------- .nv.info._Z21sgdUpdateParamsKernelPfPKffi --------------------------
	.section	.nv.info._Z21sgdUpdateParamsKernelPfPKffi,"",@"SHT_CUDA_INFO"
	.sectionflags	@""
	.align	4


	//----- nvinfo : EIATTR_CUDA_API_VERSION
	.align		4
        /*0000*/ 	.byte	0x04, 0x37
        /*0002*/ 	.short	(.L_169 - .L_168)
.L_168:
        /*0004*/ 	.word	0x00000082


	//----- nvinfo : EIATTR_KPARAM_INFO
	.align		4
.L_169:
        /*0008*/ 	.byte	0x04, 0x17
        /*000a*/ 	.short	(.L_171 - .L_170)
.L_170:
        /*000c*/ 	.word	0x00000000
        /*0010*/ 	.short	0x0003
        /*0012*/ 	.short	0x0014
        /*0014*/ 	.byte	0x00, 0xf0, 0x11, 0x00


	//----- nvinfo : EIATTR_KPARAM_INFO
	.align		4
.L_171:
        /*0018*/ 	.byte	0x04, 0x17
        /*001a*/ 	.short	(.L_173 - .L_172)
.L_172:
        /*001c*/ 	.word	0x00000000
        /*0020*/ 	.short	0x0002
        /*0022*/ 	.short	0x0010
        /*0024*/ 	.byte	0x00, 0xf0, 0x11, 0x00


	//----- nvinfo : EIATTR_KPARAM_INFO
	.align		4
.L_173:
        /*0028*/ 	.byte	0x04, 0x17
        /*002a*/ 	.short	(.L_175 - .L_174)
.L_174:
        /*002c*/ 	.word	0x00000000
        /*0030*/ 	.short	0x0001
        /*0032*/ 	.short	0x0008
        /*0034*/ 	.byte	0x00, 0xf5, 0x21, 0x00


	//----- nvinfo : EIATTR_KPARAM_INFO
	.align		4
.L_175:
        /*0038*/ 	.byte	0x04, 0x17
        /*003a*/ 	.short	(.L_177 - .L_176)
.L_176:
        /*003c*/ 	.word	0x00000000
        /*0040*/ 	.short	0x0000
        /*0042*/ 	.short	0x0000
        /*0044*/ 	.byte	0x00, 0xf5, 0x21, 0x00


	//----- nvinfo : EIATTR_SPARSE_MMA_MASK
	.align		4
.L_177:
        /*0048*/ 	.byte	0x03, 0x50
        /*004a*/ 	.short	0x0000


	//----- nvinfo : EIATTR_MAXREG_COUNT
	.align		4
        /*004c*/ 	.byte	0x03, 0x1b
        /*004e*/ 	.short	0x00ff


	//----- nvinfo : EIATTR_MERCURY_ISA_VERSION
	.align		4
        /*0050*/ 	.byte	0x03, 0x5f
        /*0052*/ 	.short	0x0101


	//----- nvinfo : EIATTR_VRC_CTA_INIT_COUNT
	.align		4
        /*0054*/ 	.byte	0x02, 0x4a
	.zero		1
	.zero		1


	//----- nvinfo : EIATTR_EXIT_INSTR_OFFSETS
	.align		4
        /*0058*/ 	.byte	0x04, 0x1c
        /*005a*/ 	.short	(.L_179 - .L_178)


	//   ....[0]....
.L_178:
        /*005c*/ 	.word	0x00000070


	//   ....[1]....
        /*0060*/ 	.word	0x00000120


	//----- nvinfo : EIATTR_CBANK_PARAM_SIZE
	.align		4
.L_179:
        /*0064*/ 	.byte	0x03, 0x19
        /*0066*/ 	.short	0x0018


	//----- nvinfo : EIATTR_PARAM_CBANK
	.align		4
        /*0068*/ 	.byte	0x04, 0x0a
        /*006a*/ 	.short	(.L_181 - .L_180)
	.align		4
.L_180:
        /*006c*/ 	.word	index@(.nv.constant0._Z21sgdUpdateParamsKernelPfPKffi)
        /*0070*/ 	.short	0x0380
        /*0072*/ 	.short	0x0018


	//----- nvinfo : EIATTR_SW_WAR
	.align		4
.L_181:
        /*0074*/ 	.byte	0x04, 0x36
        /*0076*/ 	.short	(.L_183 - .L_182)
.L_182:
        /*0078*/ 	.word	0x00000008
.L_183:


//--------------------- .nv.info._Z16computeGradientsPfS_S_S_S_S_i --------------------------
	.section	.nv.info._Z16computeGradientsPfS_S_S_S_S_i,"",@"SHT_CUDA_INFO"
	.sectionflags	@""
	.align	4


	//----- nvinfo : EIATTR_CUDA_API_VERSION
	.align		4
        /*0000*/ 	.byte	0x04, 0x37
        /*0002*/ 	.short	(.L_185 - .L_184)
.L_184:
        /*0004*/ 	.word	0x00000082


	//----- nvinfo : EIATTR_KPARAM_INFO
	.align		4
.L_185:
        /*0008*/ 	.byte	0x04, 0x17
        /*000a*/ 	.short	(.L_187 - .L_186)
.L_186:
        /*000c*/ 	.word	0x00000000
        /*0010*/ 	.short	0x0006
        /*0012*/ 	.short	0x0030
        /*0014*/ 	.byte	0x00, 0xf0, 0x11, 0x00


	//----- nvinfo : EIATTR_KPARAM_INFO
	.align		4
.L_187:
        /*0018*/ 	.byte	0x04, 0x17
        /*001a*/ 	.short	(.L_189 - .L_188)
.L_188:
        /*001c*/ 	.word	0x00000000
        /*0020*/ 	.short	0x0005
        /*0022*/ 	.short	0x0028
        /*0024*/ 	.byte	0x00, 0xf5, 0x21, 0x00


	//----- nvinfo : EIATTR_KPARAM_INFO
	.align		4
.L_189:
        /*0028*/ 	.byte	0x04, 0x17
        /*002a*/ 	.short	(.L_191 - .L_190)
.L_190:
        /*002c*/ 	.word	0x00000000
        /*0030*/ 	.short	0x0004
        /*0032*/ 	.short	0x0020
        /*0034*/ 	.byte	0x00, 0xf5, 0x21, 0x00


	//----- nvinfo : EIATTR_KPARAM_INFO
	.align		4
.L_191:
        /*0038*/ 	.byte	0x04, 0x17
        /*003a*/ 	.short	(.L_193 - .L_192)
.L_192:
        /*003c*/ 	.word	0x00000000
        /*0040*/ 	.short	0x0003
        /*0042*/ 	.short	0x0018
        /*0044*/ 	.byte	0x00, 0xf5, 0x21, 0x00


	//----- nvinfo : EIATTR_KPARAM_INFO
	.align		4
.L_193:
        /*0048*/ 	.byte	0x04, 0x17
        /*004a*/ 	.short	(.L_195 - .L_194)
.L_194:
        /*004c*/ 	.word	0x00000000
        /*0050*/ 	.short	0x0002
        /*0052*/ 	.short	0x0010
        /*0054*/ 	.byte	0x00, 0xf5, 0x21, 0x00


	//----- nvinfo : EIATTR_KPARAM_INFO
	.align		4
.L_195:
        /*0058*/ 	.byte	0x04, 0x17
        /*005a*/ 	.short	(.L_197 - .L_196)
.L_196:
        /*005c*/ 	.word	0x00000000
        /*0060*/ 	.short	0x0001
        /*0062*/ 	.short	0x0008
        /*0064*/ 	.byte	0x00, 0xf5, 0x21, 0x00


	//----- nvinfo : EIATTR_KPARAM_INFO
	.align		4
.L_197:
        /*0068*/ 	.byte	0x04, 0x17
        /*006a*/ 	.short	(.L_199 - .L_198)
.L_198:
        /*006c*/ 	.word	0x00000000
        /*0070*/ 	.short	0x0000
        /*0072*/ 	.short	0x0000
        /*0074*/ 	.byte	0x00, 0xf5, 0x21, 0x00


	//----- nvinfo : EIATTR_SPARSE_MMA_MASK
	.align		4
.L_199:
        /*0078*/ 	.byte	0x03, 0x50
        /*007a*/ 	.short	0x0000


	//----- nvinfo : EIATTR_MAXREG_COUNT
	.align		4
        /*007c*/ 	.byte	0x03, 0x1b
        /*007e*/ 	.short	0x00ff


	//----- nvinfo : EIATTR_MERCURY_ISA_VERSION
	.align		4
        /*0080*/ 	.byte	0x03, 0x5f
        /*0082*/ 	.short	0x0101


	//----- nvinfo : EIATTR_VRC_CTA_INIT_COUNT
	.align		4
        /*0084*/ 	.byte	0x02, 0x4a
	.zero		1
	.zero		1


	//----- nvinfo : EIATTR_EXIT_INSTR_OFFSETS
	.align		4
        /*0088*/ 	.byte	0x04, 0x1c
        /*008a*/ 	.short	(.L_201 - .L_200)


	//   ....[0]....
.L_200:
        /*008c*/ 	.word	0x00000070


	//   ....[1]....
        /*0090*/ 	.word	0x000001c0


	//----- nvinfo : EIATTR_CBANK_PARAM_SIZE
	.align		4
.L_201:
        /*0094*/ 	.byte	0x03, 0x19
        /*0096*/ 	.short	0x0034


	//----- nvinfo : EIATTR_PARAM_CBANK
	.align		4
        /*0098*/ 	.byte	0x04, 0x0a
        /*009a*/ 	.short	(.L_203 - .L_202)
	.align		4
.L_202:
        /*009c*/ 	.word	index@(.nv.constant0._Z16computeGradientsPfS_S_S_S_S_i)
        /*00a0*/ 	.short	0x0380
        /*00a2*/ 	.short	0x0034


	//----- nvinfo : EIATTR_SW_WAR
	.align		4
.L_203:
        /*00a4*/ 	.byte	0x04, 0x36
        /*00a6*/ 	.short	(.L_205 - .L_204)
.L_204:
        /*00a8*/ 	.word	0x00000008
.L_205:


//--------------------- .nv.callgraph             --------------------------
	.section	.nv.callgraph,"",@"SHT_CUDA_CALLGRAPH"
	.align	4
	.sectionentsize	8
	.align		4
        /*0000*/ 	.word	0x00000000
	.align		4
        /*0004*/ 	.word	0xffffffff
	.align		4
        /*0008*/ 	.word	0x00000000
	.align		4
        /*000c*/ 	.word	0xfffffffe
	.align		4
        /*0010*/ 	.word	0x00000000
	.align		4
        /*0014*/ 	.word	0xfffffffd
	.align		4
        /*0018*/ 	.word	0x00000000
	.align		4
        /*001c*/ 	.word	0xfffffffc


//--------------------- .text._Z15clipGradsKernelPffi --------------------------
	.section	.text._Z15clipGradsKernelPffi,"ax",@progbits
	.align	128
        .global         _Z15clipGradsKernelPffi
        .type           _Z15clipGradsKernelPffi,@function
        .size           _Z15clipGradsKernelPffi,(.L_x_82 - _Z15clipGradsKernelPffi)
        .other          _Z15clipGradsKernelPffi,@"STO_CUDA_ENTRY STV_DEFAULT"
_Z15clipGradsKernelPffi:
.text._Z15clipGradsKernelPffi:
[----:B------:R-:W-:Y:S01]  /*0000*/  LDC R1, c[0x0][0x37c] ;  /* 0x0000df00ff017b82 */ /* 0x000fe20000000800 */
[----:B------:R-:W0:Y:S07]  /*0010*/  S2R R0, SR_TID.X ;  /* 0x0000000000007919 */ /* 0x000e2e0000002100 */
[----:B------:R-:W0:Y:S01]  /*0020*/  S2UR UR4, SR_CTAID.X ;  /* 0x00000000000479c3 */ /* 0x000e220000002500 */
[----:B------:R-:W1:Y:S07]  /*0030*/  LDCU UR5, c[0x0][0x38c] ;  /* 0x00007180ff0577ac */ /* 0x000e6e0008000800 */
[----:B------:R-:W0:Y:S02]  /*0040*/  LDC R5, c[0x0][0x360] ;  /* 0x0000d800ff057b82 */ /* 0x000e240000000800 */
[----:B0-----:R-:W-:-:S05]  /*0050*/  IMAD R5, R5, UR4, R0 ;  /* 0x0000000405057c24 */ /* 0x001fca000f8e0200 */
[----:B-1----:R-:W-:-:S13]  /*0060*/  ISETP.GE.AND P0, PT, R5, UR5, PT ;  /* 0x0000000505007c0c */ /* 0x002fda000bf06270 */
[----:B------:R-:W-:Y:S05]  /*0070*/  @P0 EXIT ;  /* 0x000000000000094d */ /* 0x000fea0003800000 */
[----:B------:R-:W0:Y:S01]  /*0080*/  LDC.64 R2, c[0x0][0x380] ;  /* 0x0000e000ff027b82 */ /* 0x000e220000000a00 */
[----:B------:R-:W1:Y:S01]  /*0090*/  LDCU.64 UR4, c[0x0][0x358] ;  /* 0x00006b00ff0477ac */ /* 0x000e620008000a00 */
[----:B------:R-:W2:Y:S01]  /*00a0*/  LDCU UR6, c[0x0][0x388] ;  /* 0x00007100ff0677ac */ /* 0x000ea20008000800 */
[----:B0-----:R-:W-:-:S05]  /*00b0*/  IMAD.WIDE R2, R5, 0x4, R2 ;  /* 0x0000000405027825 */ /* 0x001fca00078e0202 */
[----:B-1----:R-:W2:Y:S02]  /*00c0*/  LDG.E R0, desc[UR4][R2.64] ;  /* 0x0000000402007981 */ /* 0x002ea4000c1e1900 */
[----:B--2---:R-:W-:-:S05]  /*00d0*/  FMUL R5, R0, UR6 ;  /* 0x0000000600057c20 */ /* 0x004fca0008400000 */
[----:B------:R-:W-:Y:S01]  /*00e0*/  STG.E desc[UR4][R2.64], R5 ;  /* 0x0000000502007986 */ /* 0x000fe2000c101904 */
[----:B------:R-:W-:Y:S05]  /*00f0*/  EXIT ;  /* 0x000000000000794d */ /* 0x000fea0003800000 */
.L_x_0:
[----:B------:R-:W-:-:S00]  /*0100*/  BRA `(.L_x_0) ;  /* 0xfffffffc00fc7947 */ /* 0x000fc0000383ffff */
[----:B------:R-:W-:-:S00]  /*0110*/  NOP ;  /* 0x0000000000007918 */ /* 0x000fc00000000000 */
        /* <DEDUP_REMOVED lines=14> */
.L_x_82:


//--------------------- .text._Z21gradNormSquaredKernelPKfPfi --------------------------
	.section	.text._Z21gradNormSquaredKernelPKfPfi,"ax",@progbits
	.align	128
        .global         _Z21gradNormSquaredKernelPKfPfi
        .type           _Z21gradNormSquaredKernelPKfPfi,@function
        .size           _Z21gradNormSquaredKernelPKfPfi,(.L_x_83 - _Z21gradNormSquaredKernelPKfPfi)
        .other          _Z21gradNormSquaredKernelPKfPfi,@"STO_CUDA_ENTRY STV_DEFAULT"
_Z21gradNormSquaredKernelPKfPfi:
.text._Z21gradNormSquaredKernelPKfPfi:
[----:B------:R-:W-:Y:S01]  /*0000*/  LDC R1, c[0x0][0x37c] ;  /* 0x0000df00ff017b82 */ /* 0x000fe20000000800 */
[----:B------:R-:W0:Y:S01]  /*0010*/  S2R R6, SR_TID.X ;  /* 0x0000000000067919 */ /* 0x000e220000002100 */
[----:B------:R-:W0:Y:S01]  /*0020*/  LDCU UR8, c[0x0][0x360] ;  /* 0x00006c00ff0877ac */ /* 0x000e220008000800 */
[----:B------:R-:W0:Y:S01]  /*0030*/  S2R R7, SR_CTAID.X ;  /* 0x0000000000077919 */ /* 0x000e220000002500 */
[----:B------:R-:W1:Y:S01]  /*0040*/  LDCU UR4, c[0x0][0x390] ;  /* 0x00007200ff0477ac */ /* 0x000e620008000800 */
[----:B------:R-:W2:Y:S01]  /*0050*/  LDCU.64 UR6, c[0x0][0x358] ;  /* 0x00006b00ff0677ac */ /* 0x000ea20008000a00 */
[----:B0-----:R-:W-:-:S05]  /*0060*/  IMAD R5, R7, UR8, R6 ;  /* 0x0000000807057c24 */ /* 0x001fca000f8e0206 */
[----:B-1----:R-:W-:-:S13]  /*0070*/  ISETP.GE.AND P1, PT, R5, UR4, PT ;  /* 0x0000000405007c0c */ /* 0x002fda000bf26270 */
[----:B------:R-:W0:Y:S02]  /*0080*/  @!P1 LDC.64 R2, c[0x0][0x380] ;  /* 0x0000e000ff029b82 */ /* 0x000e240000000a00 */
[----:B0-----:R-:W-:-:S06]  /*0090*/  @!P1 IMAD.WIDE R2, R5, 0x4, R2 ;  /* 0x0000000405029825 */ /* 0x001fcc00078e0202 */
[----:B--2---:R-:W2:Y:S01]  /*00a0*/  @!P1 LDG.E R2, desc[UR6][R2.64] ;  /* 0x0000000602029981 */ /* 0x004ea2000c1e1900 */
[----:B------:R-:W0:Y:S01]  /*00b0*/  S2UR UR5, SR_CgaCtaId ;  /* 0x00000000000579c3 */ /* 0x000e220000008800 */
[----:B------:R-:W-:Y:S01]  /*00c0*/  IMAD.U32 R0, RZ, RZ, UR8 ;  /* 0x00000008ff007e24 */ /* 0x000fe2000f8e00ff */
[----:B------:R-:W-:Y:S01]  /*00d0*/  UMOV UR4, 0x400 ;  /* 0x0000040000047882 */ /* 0x000fe20000000000 */
[----:B------:R-:W-:-:S03]  /*00e0*/  IMAD.MOV.U32 R4, RZ, RZ, RZ ;  /* 0x000000ffff047224 */ /* 0x000fc600078e00ff */
[----:B------:R-:W-:Y:S01]  /*00f0*/  ISETP.GE.U32.AND P0, PT, R0, 0x2, PT ;  /* 0x000000020000780c */ /* 0x000fe20003f06070 */
[----:B0-----:R-:W-:-:S06]  /*0100*/  ULEA UR4, UR5, UR4, 0x18 ;  /* 0x0000000405047291 */ /* 0x001fcc000f8ec0ff */
[----:B------:R-:W-:Y:S01]  /*0110*/  LEA R5, R6, UR4, 0x2 ;  /* 0x0000000406057c11 */ /* 0x000fe2000f8e10ff */
[----:B--2---:R-:W-:Y:S01]  /*0120*/  @!P1 FMUL R4, R2, R2 ;  /* 0x0000000202049220 */ /* 0x004fe20000400000 */
[----:B------:R-:W-:-:S04]  /*0130*/  ISETP.NE.AND P1, PT, R6, RZ, PT ;  /* 0x000000ff0600720c */ /* 0x000fc80003f25270 */
[----:B------:R0:W-:Y:S01]  /*0140*/  STS [R5], R4 ;  /* 0x0000000405007388 */ /* 0x0001e20000000800 */
[----:B------:R-:W-:Y:S06]  /*0150*/  BAR.SYNC.DEFER_BLOCKING 0x0 ;  /* 0x0000000000007b1d */ /* 0x000fec0000010000 */
[----:B------:R-:W-:Y:S05]  /*0160*/  @!P0 BRA `(.L_x_1) ;  /* 0x00000000002c8947 */ /* 0x000fea0003800000 */
.L_x_2:
[----:B------:R-:W-:-:S04]  /*0170*/  SHF.R.U32.HI R8, RZ, 0x1, R0 ;  /* 0x00000001ff087819 */ /* 0x000fc80000011600 */
[----:B------:R-:W-:-:S13]  /*0180*/  ISETP.GE.U32.AND P0, PT, R6, R8, PT ;  /* 0x000000080600720c */ /* 0x000fda0003f06070 */
[----:B------:R-:W-:Y:S01]  /*0190*/  @!P0 LEA R2, R8, R5, 0x2 ;  /* 0x0000000508028211 */ /* 0x000fe200078e10ff */
[----:B------:R-:W-:Y:S05]  /*01a0*/  @!P0 LDS R3, [R5] ;  /* 0x0000000005038984 */ /* 0x000fea0000000800 */
[----:B------:R-:W0:Y:S02]  /*01b0*/  @!P0 LDS R2, [R2] ;  /* 0x0000000002028984 */ /* 0x000e240000000800 */
[----:B0-----:R-:W-:-:S05]  /*01c0*/  @!P0 FADD R4, R2, R3 ;  /* 0x0000000302048221 */ /* 0x001fca0000000000 */
[----:B------:R1:W-:Y:S01]  /*01d0*/  @!P0 STS [R5], R4 ;  /* 0x0000000405008388 */ /* 0x0003e20000000800 */
[----:B------:R-:W-:Y:S01]  /*01e0*/  BAR.SYNC.DEFER_BLOCKING 0x0 ;  /* 0x0000000000007b1d */ /* 0x000fe20000010000 */
[----:B------:R-:W-:Y:S01]  /*01f0*/  ISETP.GT.U32.AND P0, PT, R0, 0x3, PT ;  /* 0x000000030000780c */ /* 0x000fe20003f04070 */
[----:B------:R-:W-:-:S12]  /*0200*/  IMAD.MOV.U32 R0, RZ, RZ, R8 ;  /* 0x000000ffff007224 */ /* 0x000fd800078e0008 */
[----:B-1----:R-:W-:Y:S05]  /*0210*/  @P0 BRA `(.L_x_2) ;  /* 0xfffffffc00d40947 */ /* 0x002fea000383ffff */
.L_x_1:
[----:B------:R-:W-:Y:S05]  /*0220*/  @P1 EXIT ;  /* 0x000000000000194d */ /* 0x000fea0003800000 */
[----:B------:R-:W1:Y:S01]  /*0230*/  S2UR UR5, SR_CgaCtaId ;  /* 0x00000000000579c3 */ /* 0x000e620000008800 */
[----:B------:R-:W-:-:S07]  /*0240*/  UMOV UR4, 0x400 ;  /* 0x0000040000047882 */ /* 0x000fce0000000000 */
[----:B------:R-:W2:Y:S01]  /*0250*/  LDC.64 R2, c[0x0][0x388] ;  /* 0x0000e200ff027b82 */ /* 0x000ea20000000a00 */
[----:B-1----:R-:W-:Y:S01]  /*0260*/  ULEA UR4, UR5, UR4, 0x18 ;  /* 0x0000000405047291 */ /* 0x002fe2000f8ec0ff */
[----:B--2---:R-:W-:-:S08]  /*0270*/  IMAD.WIDE.U32 R2, R7, 0x4, R2 ;  /* 0x0000000407027825 */ /* 0x004fd000078e0002 */
[----:B0-----:R-:W0:Y:S04]  /*0280*/  LDS R5, [UR4] ;  /* 0x00000004ff057984 */ /* 0x001e280008000800 */
[----:B0-----:R-:W-:Y:S01]  /*0290*/  STG.E desc[UR6][R2.64], R5 ;  /* 0x0000000502007986 */ /* 0x001fe2000c101906 */
[----:B------:R-:W-:Y:S05]  /*02a0*/  EXIT ;  /* 0x000000000000794d */ /* 0x000fea0003800000 */
.L_x_3:
        /* <DEDUP_REMOVED lines=13> */
.L_x_83:


//--------------------- .text._Z11updateAdamWPfS_S_S_fffffii --------------------------
	.section	.text._Z11updateAdamWPfS_S_S_fffffii,"ax",@progbits
	.align	128
        .global         _Z11updateAdamWPfS_S_S_fffffii
        .type           _Z11updateAdamWPfS_S_S_fffffii,@function
        .size           _Z11updateAdamWPfS_S_S_fffffii,(.L_x_77 - _Z11updateAdamWPfS_S_S_fffffii)
        .other          _Z11updateAdamWPfS_S_S_fffffii,@"STO_CUDA_ENTRY STV_DEFAULT"
_Z11updateAdamWPfS_S_S_fffffii:
.text._Z11updateAdamWPfS_S_S_fffffii:
        /* <DEDUP_REMOVED lines=9> */
[----:B------:R-:W1:Y:S07]  /*0090*/  LDCU.64 UR4, c[0x0][0x358] ;  /* 0x00006b00ff0477ac */ /* 0x000e6e0008000a00 */
[----:B------:R-:W2:Y:S08]  /*00a0*/  LDC.64 R6, c[0x0][0x388] ;  /* 0x0000e200ff067b82 */ /* 0x000eb00000000a00 */
[----:B------:R-:W3:Y:S01]  /*00b0*/  LDC R3, c[0x0][0x3a4] ;  /* 0x0000e900ff037b82 */ /* 0x000ee20000000800 */
[----:B0-----:R-:W-:-:S07]  /*00c0*/  IMAD.WIDE R8, R4, 0x4, R8 ;  /* 0x0000000404087825 */ /* 0x001fce00078e0208 */
[----:B------:R-:W0:Y:S01]  /*00d0*/  LDC.64 R10, c[0x0][0x390] ;  /* 0x0000e400ff0a7b82 */ /* 0x000e220000000a00 */
[----:B-1----:R-:W4:Y:S01]  /*00e0*/  LDG.E R5, desc[UR4][R8.64] ;  /* 0x0000000408057981 */ /* 0x002f22000c1e1900 */
[----:B--2---:R-:W-:-:S06]  /*00f0*/  IMAD.WIDE R6, R4, 0x4, R6 ;  /* 0x0000000404067825 */ /* 0x004fcc00078e0206 */
[----:B------:R-:W1:Y:S01]  /*0100*/  LDC R12, c[0x0][0x3a8] ;  /* 0x0000ea00ff0c7b82 */ /* 0x000e620000000800 */
[----:B------:R-:W2:Y:S01]  /*0110*/  LDG.E R0, desc[UR4][R6.64] ;  /* 0x0000000406007981 */ /* 0x000ea2000c1e1900 */
[----:B---3--:R-:W-:Y:S01]  /*0120*/  FADD R2, -R3, 1 ;  /* 0x3f80000003027421 */ /* 0x008fe20000000100 */
[----:B0-----:R-:W-:-:S04]  /*0130*/  IMAD.WIDE R10, R4, 0x4, R10 ;  /* 0x00000004040a7825 */ /* 0x001fc800078e020a */
[----:B----4-:R-:W-:-:S04]  /*0140*/  FMUL R5, R2, R5 ;  /* 0x0000000502057220 */ /* 0x010fc80000400000 */
[----:B--2---:R-:W-:-:S05]  /*0150*/  FFMA R5, R0, R3, R5 ;  /* 0x0000000300057223 */ /* 0x004fca0000000005 */
[----:B------:R0:W-:Y:S04]  /*0160*/  STG.E desc[UR4][R6.64], R5 ;  /* 0x0000000506007986 */ /* 0x0001e8000c101904 */
[----:B------:R-:W2:Y:S04]  /*0170*/  LDG.E R13, desc[UR4][R8.64] ;  /* 0x00000004080d7981 */ /* 0x000ea8000c1e1900 */
[----:B------:R-:W3:Y:S01]  /*0180*/  LDG.E R0, desc[UR4][R10.64] ;  /* 0x000000040a007981 */ /* 0x000ee2000c1e1900 */
[----:B-1----:R-:W-:Y:S01]  /*0190*/  FADD R2, -R12, 1 ;  /* 0x3f8000000c027421 */ /* 0x002fe20000000100 */
[----:B------:R-:W-:-:S03]  /*01a0*/  FSETP.GEU.AND P0, PT, |R3|, 1.175494350822287508e-38, PT ;  /* 0x008000000300780b */ /* 0x000fc60003f0e200 */
[----:B--2---:R-:W-:-:S04]  /*01b0*/  FMUL R2, R2, R13 ;  /* 0x0000000d02027220 */ /* 0x004fc80000400000 */
[----:B------:R-:W-:-:S04]  /*01c0*/  FMUL R13, R13, R2 ;  /* 0x000000020d0d7220 */ /* 0x000fc80000400000 */
[----:B---3--:R-:W-:Y:S01]  /*01d0*/  FFMA R0, R0, R12, R13 ;  /* 0x0000000c00007223 */ /* 0x008fe2000000000d */
[----:B------:R-:W-:-:S05]  /*01e0*/  FMUL R12, |R3|, 16777216 ;  /* 0x4b800000030c7820 */ /* 0x000fca0000400200 */
[----:B------:R-:W-:-:S04]  /*01f0*/  FSEL R12, R12, |R3|, !P0 ;  /* 0x400000030c0c7208 */ /* 0x000fc80004000000 */
[----:B0-----:R-:W-:-:S04]  /*0200*/  IADD3 R5, PT, PT, R12, -0x3f3504f3, RZ ;  /* 0xc0cafb0d0c057810 */ /* 0x001fc80007ffe0ff */
[----:B------:R-:W-:-:S04]  /*0210*/  LOP3.LUT R9, R5, 0xff800000, RZ, 0xc0, !PT ;  /* 0xff80000005097812 */ /* 0x000fc800078ec0ff */
[----:B------:R-:W-:-:S05]  /*0220*/  IADD3 R12, PT, PT, R12, -R9, RZ ;  /* 0x800000090c0c7210 */ /* 0x000fca0007ffe0ff */
[----:B------:R-:W-:-:S06]  /*0230*/  FADD R8, R12, 1 ;  /* 0x3f8000000c087421 */ /* 0x000fcc0000000000 */
[----:B------:R-:W0:Y:S01]  /*0240*/  MUFU.RCP R8, R8 ;  /* 0x0000000800087308 */ /* 0x000e220000001000 */
[----:B------:R-:W-:Y:S01]  /*0250*/  FADD R12, R12, -1 ;  /* 0xbf8000000c0c7421 */ /* 0x000fe20000000000 */
[----:B------:R1:W-:Y:S01]  /*0260*/  STG.E desc[UR4][R10.64], R0 ;  /* 0x000000000a007986 */ /* 0x0003e2000c101904 */
[----:B------:R-:W-:-:S03]  /*0270*/  FSEL R5, RZ, -24, P0 ;  /* 0xc1c00000ff057808 */ /* 0x000fc60000000000 */
[----:B------:R2:W5:Y:S01]  /*0280*/  LDG.E R2, desc[UR4][R6.64] ;  /* 0x0000000406027981 */ /* 0x000562000c1e1900 */
[----:B-1----:R-:W-:Y:S01]  /*0290*/  FADD R11, R12, R12 ;  /* 0x0000000c0c0b7221 */ /* 0x002fe20000000000 */
[----:B------:R-:W-:Y:S01]  /*02a0*/  HFMA2 R10, -RZ, RZ, 0.771484375, 0.21533203125 ;  /* 0x3a2c32e4ff0a7431 */ /* 0x000fe200000001ff */
[----:B--2---:R-:W-:Y:S02]  /*02b0*/  I2FP.F32.S32 R6, R9 ;  /* 0x0000000900067245 */ /* 0x004fe40000201400 */
[----:B0-----:R-:W-:-:S03]  /*02c0*/  FMUL R11, R8, R11 ;  /* 0x0000000b080b7220 */ /* 0x001fc60000400000 */
[----:B------:R-:W-:Y:S01]  /*02d0*/  FFMA R6, R6, 1.1920928955078125e-07, R5 ;  /* 0x3400000006067823 */ /* 0x000fe20000000005 */
[----:B------:R-:W-:Y:S01]  /*02e0*/  FADD R7, R12, -R11 ;  /* 0x8000000b0c077221 */ /* 0x000fe20000000000 */
[----:B------:R-:W-:-:S03]  /*02f0*/  FMUL R5, R11, R11 ;  /* 0x0000000b0b057220 */ /* 0x000fc60000400000 */
[----:B------:R-:W-:Y:S01]  /*0300*/  FADD R9, R7, R7 ;  /* 0x0000000707097221 */ /* 0x000fe20000000000 */
[----:B------:R-:W-:Y:S01]  /*0310*/  FFMA R7, R11, 1.4426950216293334961, R6 ;  /* 0x3fb8aa3b0b077823 */ /* 0x000fe20000000006 */
[C---:B------:R-:W-:Y:S02]  /*0320*/  FFMA R10, R5.reuse, R10, 0.0032181653659790754318 ;  /* 0x3b52e7db050a7423 */ /* 0x040fe4000000000a */
[----:B------:R-:W-:Y:S01]  /*0330*/  FFMA R9, R12, -R11, R9 ;  /* 0x8000000b0c097223 */ /* 0x000fe20000000009 */
[----:B------:R-:W-:Y:S01]  /*0340*/  FADD R6, R6, -R7 ;  /* 0x8000000706067221 */ /* 0x000fe20000000000 */
[----:B------:R-:W0:Y:S01]  /*0350*/  LDC R12, c[0x0][0x3b4] ;  /* 0x0000ed00ff0c7b82 */ /* 0x000e220000000800 */
[----:B------:R-:W-:Y:S01]  /*0360*/  FFMA R10, R5, R10, 0.018033718690276145935 ;  /* 0x3c93bb73050a7423 */ /* 0x000fe2000000000a */
[----:B------:R-:W-:Y:S01]  /*0370*/  FMUL R9, R8, R9 ;  /* 0x0000000908097220 */ /* 0x000fe20000400000 */
[----:B------:R-:W-:Y:S02]  /*0380*/  FFMA R6, R11, 1.4426950216293334961, R6 ;  /* 0x3fb8aa3b0b067823 */ /* 0x000fe40000000006 */
[----:B------:R-:W-:-:S02]  /*0390*/  FFMA R10, R5, R10, 0.12022458761930465698 ;  /* 0x3df6384f050a7423 */ /* 0x000fc4000000000a */
[----:B------:R-:W-:Y:S02]  /*03a0*/  FFMA R6, R9, 1.4426950216293334961, R6 ;  /* 0x3fb8aa3b09067823 */ /* 0x000fe40000000006 */
[----:B------:R-:W-:Y:S02]  /*03b0*/  FMUL R10, R5, R10 ;  /* 0x0000000a050a7220 */ /* 0x000fe40000400000 */
[----:B------:R-:W-:Y:S02]  /*03c0*/  FFMA R6, R11, 1.9251366722983220825e-08, R6 ;  /* 0x32a55e340b067823 */ /* 0x000fe40000000006 */
[----:B------:R-:W-:-:S04]  /*03d0*/  FMUL R5, R10, 3 ;  /* 0x404000000a057820 */ /* 0x000fc80000400000 */
[----:B------:R-:W-:-:S04]  /*03e0*/  FFMA R5, R9, R5, R6 ;  /* 0x0000000509057223 */ /* 0x000fc80000000006 */
[----:B------:R-:W-:Y:S01]  /*03f0*/  FFMA R10, R11, R10, R5 ;  /* 0x0000000a0b0a7223 */ /* 0x000fe20000000005 */
[----:B0-----:R-:W-:-:S03]  /*0400*/  I2FP.F32.S32 R6, R12 ;  /* 0x0000000c00067245 */ /* 0x001fc60000201400 */
[----:B------:R-:W-:-:S04]  /*0410*/  FADD R8, R7, R10 ;  /* 0x0000000a07087221 */ /* 0x000fc80000000000 */
[----:B------:R-:W-:-:S04]  /*0420*/  FMUL R5, R6, R8 ;  /* 0x0000000806057220 */ /* 0x000fc80000400000 */
[----:B------:R-:W0:Y:S01]  /*0430*/  FRND R14, R5 ;  /* 0x00000005000e7307 */ /* 0x000e220000201000 */
[----:B------:R-:W-:Y:S01]  /*0440*/  FADD R7, -R7, R8 ;  /* 0x0000000807077221 */ /* 0x000fe20000000100 */
[----:B------:R-:W-:-:S03]  /*0450*/  FFMA R8, R6, R8, -R5 ;  /* 0x0000000806087223 */ /* 0x000fc60000000805 */
[----:B------:R-:W-:-:S04]  /*0460*/  FADD R7, R10, -R7 ;  /* 0x800000070a077221 */ /* 0x000fc80000000000 */
[----:B------:R-:W-:Y:S01]  /*0470*/  FFMA R7, R6, R7, R8 ;  /* 0x0000000706077223 */ /* 0x000fe20000000008 */
[----:B------:R-:W-:Y:S01]  /*0480*/  MOV R9, 0x391fcb8e ;  /* 0x391fcb8e00097802 */ /* 0x000fe20000000f00 */
[----:B0-----:R-:W-:-:S04]  /*0490*/  FADD R8, R5, -R14 ;  /* 0x8000000e05087221 */ /* 0x001fc80000000000 */
[----:B------:R-:W-:-:S04]  /*04a0*/  FADD R8, R7, R8 ;  /* 0x0000000807087221 */ /* 0x000fc80000000000 */
[----:B------:R-:W-:-:S04]  /*04b0*/  FFMA R7, R8, R9, 0.0013391353422775864601 ;  /* 0x3aaf85ed08077423 */ /* 0x000fc80000000009 */
[----:B------:R-:W-:Y:S01]  /*04c0*/  FFMA R7, R8, R7, 0.0096188392490148544312 ;  /* 0x3c1d985608077423 */ /* 0x000fe20000000007 */
[----:B------:R-:W-:-:S03]  /*04d0*/  FSETP.GT.AND P0, PT, R14, RZ, PT ;  /* 0x000000ff0e00720b */ /* 0x000fc60003f04000 */
[----:B------:R-:W-:Y:S01]  /*04e0*/  FFMA R9, R8, R7, 0.055503588169813156128 ;  /* 0x3d6357bb08097423 */ /* 0x000fe20000000007 */
[----:B------:R-:W-:Y:S01]  /*04f0*/  FMUL R7, R6, 0.5 ;  /* 0x3f00000006077820 */ /* 0x000fe20000400000 */
[----:B------:R-:W0:Y:S01]  /*0500*/  F2I.NTZ R10, R5 ;  /* 0x00000005000a7305 */ /* 0x000e220000203100 */
[----:B------:R-:W-:Y:S02]  /*0510*/  SEL R11, RZ, 0x83000000, P0 ;  /* 0x83000000ff0b7807 */ /* 0x000fe40000000000 */
[----:B------:R-:W-:Y:S01]  /*0520*/  ISETP.NE.AND P0, PT, R12, RZ, PT ;  /* 0x000000ff0c00720c */ /* 0x000fe20003f05270 */
[----:B------:R-:W-:-:S04]  /*0530*/  FFMA R9, R8, R9, 0.24022644758224487305 ;  /* 0x3e75fdec08097423 */ /* 0x000fc80000000009 */
[----:B------:R-:W1:Y:S01]  /*0540*/  FRND.TRUNC R7, R7 ;  /* 0x0000000700077307 */ /* 0x000e62000020d000 */
[----:B------:R-:W-:Y:S01]  /*0550*/  FSETP.EQ.OR P2, PT, R3, 1, !P0 ;  /* 0x3f8000000300780b */ /* 0x000fe20004742400 */
[C---:B------:R-:W-:Y:S01]  /*0560*/  FFMA R9, R8.reuse, R9, 0.69314718246459960938 ;  /* 0x3f31721808097423 */ /* 0x040fe20000000009 */
[----:B------:R-:W-:Y:S02]  /*0570*/  FSETP.GT.AND P1, PT, |R5|, 152, PT ;  /* 0x431800000500780b */ /* 0x000fe40003f24200 */
[----:B------:R-:W-:Y:S01]  /*0580*/  IADD3 R14, PT, PT, R11, 0x7f000000, RZ ;  /* 0x7f0000000b0e7810 */ /* 0x000fe20007ffe0ff */
[----:B------:R-:W-:Y:S01]  /*0590*/  FFMA R9, R8, R9, 1 ;  /* 0x3f80000008097423 */ /* 0x000fe20000000009 */
[----:B0-----:R-:W-:Y:S02]  /*05a0*/  LEA R10, R10, -R11, 0x17 ;  /* 0x8000000b0a0a7211 */ /* 0x001fe400078eb8ff */
[----:B------:R-:W-:Y:S01]  /*05b0*/  FSETP.GEU.AND P3, PT, R5, RZ, PT ;  /* 0x000000ff0500720b */ /* 0x000fe20003f6e000 */
[----:B------:R-:W-:Y:S01]  /*05c0*/  FMUL R9, R9, R14 ;  /* 0x0000000e09097220 */ /* 0x000fe20000400000 */
[----:B-1----:R-:W-:Y:S01]  /*05d0*/  FADD R5, R7, R7 ;  /* 0x0000000707057221 */ /* 0x002fe20000000000 */
[----:B------:R-:W-:-:S02]  /*05e0*/  HFMA2 R7, -RZ, RZ, 1.875, 0 ;  /* 0x3f800000ff077431 */ /* 0x000fc400000001ff */
[----:B------:R-:W-:Y:S02]  /*05f0*/  FMUL R9, R9, R10 ;  /* 0x0000000a09097220 */ /* 0x000fe40000400000 */
[----:B------:R-:W-:Y:S01]  /*0600*/  @P1 FSEL R9, RZ, +INF , !P3 ;  /* 0x7f800000ff091808 */ /* 0x000fe20005800000 */
[----:B------:R-:W-:Y:S01]  /*0610*/  FADD R5, R6, -R5 ;  /* 0x8000000506057221 */ /* 0x000fe20000000000 */
[----:B------:R-:W-:Y:S06]  /*0620*/  @P2 BRA `(.L_x_4) ;  /* 0x0000000000502947 */ /* 0x000fec0003800000 */
[----:B------:R-:W-:-:S04]  /*0630*/  FSETP.NAN.AND P1, PT, |R6|, |R6|, PT ;  /* 0x400000060600720b */ /* 0x000fc80003f28200 */
[----:B------:R-:W-:-:S13]  /*0640*/  FSETP.NUM.AND P1, PT, |R3|, |R3|, !P1 ;  /* 0x400000030300720b */ /* 0x000fda0004f27200 */
[----:B------:R-:W-:Y:S01]  /*0650*/  @!P1 FADD R7, R6, R3 ;  /* 0x0000000306079221 */ /* 0x000fe20000000000 */
[----:B------:R-:W-:Y:S06]  /*0660*/  @!P1 BRA `(.L_x_4) ;  /* 0x0000000000409947 */ /* 0x000fec0003800000 */
[C---:B------:R-:W-:Y:S02]  /*0670*/  FSETP.NEU.AND P1, PT, |R3|.reuse, +INF , PT ;  /* 0x7f8000000300780b */ /* 0x040fe40003f2d200 */
[----:B------:R-:W-:-:S13]  /*0680*/  FSETP.NEU.AND P2, PT, R3, RZ, PT ;  /* 0x000000ff0300720b */ /* 0x000fda0003f4d000 */
[----:B------:R-:W-:Y:S05]  /*0690*/  @P1 BRA P2, `(.L_x_5) ;  /* 0x0000000000181947 */ /* 0x000fea0001000000 */
[----:B------:R-:W-:Y:S01]  /*06a0*/  ISETP.GE.AND P2, PT, R12, RZ, PT ;  /* 0x000000ff0c00720c */ /* 0x000fe20003f46270 */
[----:B------:R-:W-:Y:S01]  /*06b0*/  FADD R7, R3, R3 ;  /* 0x0000000303077221 */ /* 0x000fe20000000000 */
[----:B------:R-:W-:-:S11]  /*06c0*/  FSETP.NEU.AND P1, PT, |R5|, 1, PT ;  /* 0x3f8000000500780b */ /* 0x000fd60003f2d200 */
[----:B------:R-:W-:-:S04]  /*06d0*/  @!P2 LOP3.LUT R7, R7, 0x7f800000, RZ, 0x3c, !PT ;  /* 0x7f8000000707a812 */ /* 0x000fc800078e3cff */
[----:B------:R-:W-:Y:S01]  /*06e0*/  @P1 LOP3.LUT R7, R7, 0x7fffffff, RZ, 0xc0, !PT ;  /* 0x7fffffff07071812 */ /* 0x000fe200078ec0ff */
[----:B------:R-:W-:Y:S06]  /*06f0*/  BRA `(.L_x_4) ;  /* 0x00000000001c7947 */ /* 0x000fec0003800000 */
.L_x_5:
[----:B------:R-:W-:Y:S02]  /*0700*/  FSETP.NEU.AND P1, PT, |R6|, +INF , PT ;  /* 0x7f8000000600780b */ /* 0x000fe40003f2d200 */
[----:B------:R-:W-:-:S13]  /*0710*/  FSETP.EQ.AND P2, PT, R3, -1, PT ;  /* 0xbf8000000300780b */ /* 0x000fda0003f42000 */
[----:B------:R-:W-:Y:S05]  /*0720*/  @!P1 BRA P2, `(.L_x_4) ;  /* 0x0000000000109947 */ /* 0x000fea0001000000 */
[----:B------:R-:W-:Y:S02]  /*0730*/  FSETP.GEU.AND P1, PT, R3, RZ, PT ;  /* 0x000000ff0300720b */ /* 0x000fe40003f2e000 */
[----:B------:R-:W-:-:S11]  /*0740*/  MOV R7, R9 ;  /* 0x0000000900077202 */ /* 0x000fd60000000f00 */
[----:B------:R-:W-:-:S04]  /*0750*/  @!P1 FSETP.NEU.AND P2, PT, |R5|, 1, PT ;  /* 0x3f8000000500980b */ /* 0x000fc80003f4d200 */
[----:B------:R-:W-:-:S09]  /*0760*/  @!P1 FSEL R7, R9, -R9, P2 ;  /* 0x8000000909079208 */ /* 0x000fd20001000000 */
.L_x_4:
[----:B------:R-:W-:Y:S01]  /*0770*/  FADD R9, -R7, 1 ;  /* 0x3f80000007097421 */ /* 0x000fe20000000100 */
[----:B------:R-:W-:Y:S03]  /*0780*/  BSSY.RECONVERGENT B0, `(.L_x_6) ;  /* 0x000000e000007945 */ /* 0x000fe60003800200 */
[----:B------:R-:W0:Y:S08]  /*0790*/  MUFU.RCP R3, R9 ;  /* 0x0000000900037308 */ /* 0x000e300000001000 */
[----:B-----5:R-:W1:Y:S01]  /*07a0*/  FCHK P1, R2, R9 ;  /* 0x0000000902007302 */ /* 0x020e620000020000 */
[----:B0-----:R-:W-:-:S04]  /*07b0*/  FFMA R8, -R9, R3, 1 ;  /* 0x3f80000009087423 */ /* 0x001fc80000000103 */
[----:B------:R-:W-:Y:S01]  /*07c0*/  FFMA R3, R3, R8, R3 ;  /* 0x0000000803037223 */ /* 0x000fe20000000003 */
[----:B------:R-:W-:-:S03]  /*07d0*/  IMAD.MOV.U32 R8, RZ, RZ, 0x3f800000 ;  /* 0x3f800000ff087424 */ /* 0x000fc600078e00ff */
[----:B------:R-:W-:-:S04]  /*07e0*/  FFMA R10, R2, R3, RZ ;  /* 0x00000003020a7223 */ /* 0x000fc800000000ff */
[----:B------:R-:W-:-:S04]  /*07f0*/  FFMA R7, -R9, R10, R2 ;  /* 0x0000000a09077223 */ /* 0x000fc80000000102 */
[----:B------:R-:W-:Y:S01]  /*0800*/  FFMA R7, R3, R7, R10 ;  /* 0x0000000703077223 */ /* 0x000fe2000000000a */
[----:B-1----:R-:W-:Y:S06]  /*0810*/  @!P1 BRA `(.L_x_7) ;  /* 0x0000000000109947 */ /* 0x002fec0003800000 */
[----:B------:R-:W-:Y:S02]  /*0820*/  MOV R3, R9 ;  /* 0x0000000900037202 */ /* 0x000fe40000000f00 */
[----:B------:R-:W-:-:S07]  /*0830*/  MOV R10, 0x850 ;  /* 0x00000850000a7802 */ /* 0x000fce0000000f00 */
[----:B------:R-:W-:Y:S05]  /*0840*/  CALL.REL.NOINC `($__internal_1_$__cuda_sm3x_div_rn_noftz_f32_slowpath) ;  /* 0x0000000800887944 */ /* 0x000fea0003c00000 */
[----:B------:R-:W-:-:S07]  /*0850*/  MOV R7, R2 ;  /* 0x0000000200077202 */ /* 0x000fce0000000f00 */
.L_x_7:
[----:B------:R-:W-:Y:S05]  /*0860*/  BSYNC.RECONVERGENT B0 ;  /* 0x0000000000007941 */ /* 0x000fea0003800200 */
.L_x_6:
[----:B------:R-:W0:Y:S01]  /*0870*/  LDC R3, c[0x0][0x3a8] ;  /* 0x0000ea00ff037b82 */ /* 0x000e220000000800 */
[----:B------:R-:W-:Y:S02]  /*0880*/  HFMA2 R16, -RZ, RZ, 0.771484375, 0.21533203125 ;  /* 0x3a2c32e4ff107431 */ /* 0x000fe400000001ff */
[C---:B0-----:R-:W-:Y:S01]  /*0890*/  FMUL R2, |R3|.reuse, 16777216 ;  /* 0x4b80000003027820 */ /* 0x041fe20000400200 */
[C---:B------:R-:W-:Y:S02]  /*08a0*/  FSETP.GEU.AND P1, PT, |R3|.reuse, 1.175494350822287508e-38, PT ;  /* 0x008000000300780b */ /* 0x040fe40003f2e200 */
[----:B------:R-:W-:Y:S02]  /*08b0*/  FSETP.EQ.OR P0, PT, R3, 1, !P0 ;  /* 0x3f8000000300780b */ /* 0x000fe40004702400 */
[----:B------:R-:W-:-:S04]  /*08c0*/  FSEL R2, R2, |R3|, !P1 ;  /* 0x4000000302027208 */ /* 0x000fc80004800000 */
[----:B------:R-:W-:-:S04]  /*08d0*/  IADD3 R9, PT, PT, R2, -0x3f3504f3, RZ ;  /* 0xc0cafb0d02097810 */ /* 0x000fc80007ffe0ff */
[----:B------:R-:W-:-:S04]  /*08e0*/  LOP3.LUT R9, R9, 0xff800000, RZ, 0xc0, !PT ;  /* 0xff80000009097812 */ /* 0x000fc800078ec0ff */
[-C--:B------:R-:W-:Y:S02]  /*08f0*/  IADD3 R2, PT, PT, R2, -R9.reuse, RZ ;  /* 0x8000000902027210 */ /* 0x080fe40007ffe0ff */
[----:B------:R-:W-:-:S03]  /*0900*/  I2FP.F32.S32 R11, R9 ;  /* 0x00000009000b7245 */ /* 0x000fc60000201400 */
[C---:B------:R-:W-:Y:S01]  /*0910*/  FADD R13, R2.reuse, 1 ;  /* 0x3f800000020d7421 */ /* 0x040fe20000000000 */
[----:B------:R-:W-:Y:S01]  /*0920*/  FADD R12, R2, -1 ;  /* 0xbf800000020c7421 */ /* 0x000fe20000000000 */
[----:B------:R-:W-:-:S03]  /*0930*/  FSEL R2, RZ, -24, P1 ;  /* 0xc1c00000ff027808 */ /* 0x000fc60000800000 */
[----:B------:R-:W-:Y:S01]  /*0940*/  FADD R10, R12, R12 ;  /* 0x0000000c0c0a7221 */ /* 0x000fe20000000000 */
[----:B------:R-:W0:Y:S03]  /*0950*/  MUFU.RCP R13, R13 ;  /* 0x0000000d000d7308 */ /* 0x000e260000001000 */
[----:B0-----:R-:W-:Y:S01]  /*0960*/  FMUL R9, R13, R10 ;  /* 0x0000000a0d097220 */ /* 0x001fe20000400000 */
[----:B------:R-:W-:-:S03]  /*0970*/  FFMA R10, R11, 1.1920928955078125e-07, R2 ;  /* 0x340000000b0a7823 */ /* 0x000fc60000000002 */
[----:B------:R-:W-:Y:S01]  /*0980*/  FADD R14, R12, -R9 ;  /* 0x800000090c0e7221 */ /* 0x000fe20000000000 */
[CC--:B------:R-:W-:Y:S01]  /*0990*/  FMUL R11, R9.reuse, R9.reuse ;  /* 0x00000009090b7220 */ /* 0x0c0fe20000400000 */
[----:B------:R-:W-:Y:S02]  /*09a0*/  FFMA R2, R9, 1.4426950216293334961, R10 ;  /* 0x3fb8aa3b09027823 */ /* 0x000fe4000000000a */
[----:B------:R-:W-:Y:S01]  /*09b0*/  FADD R15, R14, R14 ;  /* 0x0000000e0e0f7221 */ /* 0x000fe20000000000 */
[C---:B------:R-:W-:Y:S01]  /*09c0*/  FFMA R14, R11.reuse, R16, 0.0032181653659790754318 ;  /* 0x3b52e7db0b0e7423 */ /* 0x040fe20000000010 */
[----:B------:R-:W-:Y:S02]  /*09d0*/  FADD R10, R10, -R2 ;  /* 0x800000020a0a7221 */ /* 0x000fe40000000000 */
[----:B------:R-:W-:Y:S01]  /*09e0*/  FFMA R12, R12, -R9, R15 ;  /* 0x800000090c0c7223 */ /* 0x000fe2000000000f */
[----:B------:R-:W-:Y:S01]  /*09f0*/  FFMA R14, R11, R14, 0.018033718690276145935 ;  /* 0x3c93bb730b0e7423 */ /* 0x000fe2000000000e */
[----:B------:R-:W-:-:S02]  /*0a00*/  FFMA R15, R9, 1.4426950216293334961, R10 ;  /* 0x3fb8aa3b090f7823 */ /* 0x000fc4000000000a */
[----:B------:R-:W-:Y:S01]  /*0a10*/  FMUL R12, R13, R12 ;  /* 0x0000000c0d0c7220 */ /* 0x000fe20000400000 */
[----:B------:R-:W-:-:S03]  /*0a20*/  FFMA R14, R11, R14, 0.12022458761930465698 ;  /* 0x3df6384f0b0e7423 */ /* 0x000fc6000000000e */
[----:B------:R-:W-:Y:S01]  /*0a30*/  FFMA R10, R12, 1.4426950216293334961, R15 ;  /* 0x3fb8aa3b0c0a7823 */ /* 0x000fe2000000000f */
[----:B------:R-:W-:-:S03]  /*0a40*/  FMUL R14, R11, R14 ;  /* 0x0000000e0b0e7220 */ /* 0x000fc60000400000 */
[----:B------:R-:W-:Y:S01]  /*0a50*/  FFMA R11, R9, 1.9251366722983220825e-08, R10 ;  /* 0x32a55e34090b7823 */ /* 0x000fe2000000000a */
[----:B------:R-:W-:-:S04]  /*0a60*/  FMUL R10, R14, 3 ;  /* 0x404000000e0a7820 */ /* 0x000fc80000400000 */
[----:B------:R-:W-:-:S04]  /*0a70*/  FFMA R11, R12, R10, R11 ;  /* 0x0000000a0c0b7223 */ /* 0x000fc8000000000b */
[----:B------:R-:W-:-:S04]  /*0a80*/  FFMA R11, R9, R14, R11 ;  /* 0x0000000e090b7223 */ /* 0x000fc8000000000b */
[----:B------:R-:W-:-:S04]  /*0a90*/  FADD R13, R2, R11 ;  /* 0x0000000b020d7221 */ /* 0x000fc80000000000 */
[----:B------:R-:W-:Y:S01]  /*0aa0*/  FMUL R9, R6, R13 ;  /* 0x0000000d06097220 */ /* 0x000fe20000400000 */
[----:B------:R-:W-:-:S03]  /*0ab0*/  FADD R2, -R2, R13 ;  /* 0x0000000d02027221 */ /* 0x000fc60000000100 */
[----:B------:R-:W0:Y:S01]  /*0ac0*/  FRND R10, R9 ;  /* 0x00000009000a7307 */ /* 0x000e220000201000 */
[----:B------:R-:W-:Y:S01]  /*0ad0*/  FADD R11, R11, -R2 ;  /* 0x800000020b0b7221 */ /* 0x000fe20000000000 */
[C---:B------:R-:W-:Y:S01]  /*0ae0*/  FFMA R2, R6.reuse, R13, -R9 ;  /* 0x0000000d06027223 */ /* 0x040fe20000000809 */
[----:B------:R-:W-:Y:S02]  /*0af0*/  MOV R13, 0x391fcb8e ;  /* 0x391fcb8e000d7802 */ /* 0x000fe40000000f00 */
[C---:B------:R-:W-:Y:S01]  /*0b00*/  FSETP.GEU.AND P2, PT, R9.reuse, RZ, PT ;  /* 0x000000ff0900720b */ /* 0x040fe20003f4e000 */
[----:B------:R-:W-:Y:S02]  /*0b10*/  FFMA R2, R6, R11, R2 ;  /* 0x0000000b06027223 */ /* 0x000fe40000000002 */
[----:B------:R-:W1:Y:S01]  /*0b20*/  F2I.NTZ R12, R9 ;  /* 0x00000009000c7305 */ /* 0x000e620000203100 */
[----:B0-----:R-:W-:Y:S01]  /*0b30*/  FADD R11, R9, -R10 ;  /* 0x8000000a090b7221 */ /* 0x001fe20000000000 */
[----:B------:R-:W-:-:S03]  /*0b40*/  FSETP.GT.AND P1, PT, R10, RZ, PT ;  /* 0x000000ff0a00720b */ /* 0x000fc60003f24000 */
[----:B------:R-:W-:-:S04]  /*0b50*/  FADD R2, R2, R11 ;  /* 0x0000000b02027221 */ /* 0x000fc80000000000 */
[C---:B------:R-:W-:Y:S01]  /*0b60*/  FFMA R11, R2.reuse, R13, 0.0013391353422775864601 ;  /* 0x3aaf85ed020b7423 */ /* 0x040fe2000000000d */
[----:B------:R-:W-:Y:S02]  /*0b70*/  SEL R13, RZ, 0x83000000, P1 ;  /* 0x83000000ff0d7807 */ /* 0x000fe40000800000 */
[----:B------:R-:W-:Y:S01]  /*0b80*/  FSETP.GT.AND P1, PT, |R9|, 152, PT ;  /* 0x431800000900780b */ /* 0x000fe20003f24200 */
[----:B------:R-:W-:Y:S02]  /*0b90*/  FFMA R11, R2, R11, 0.0096188392490148544312 ;  /* 0x3c1d9856020b7423 */ /* 0x000fe4000000000b */
[----:B------:R-:W-:Y:S01]  /*0ba0*/  VIADD R10, R13, 0x7f000000 ;  /* 0x7f0000000d0a7836 */ /* 0x000fe20000000000 */
[----:B-1----:R-:W-:Y:S01]  /*0bb0*/  LEA R13, R12, -R13, 0x17 ;  /* 0x8000000d0c0d7211 */ /* 0x002fe200078eb8ff */
[----:B------:R-:W-:-:S04]  /*0bc0*/  FFMA R11, R2, R11, 0.055503588169813156128 ;  /* 0x3d6357bb020b7423 */ /* 0x000fc8000000000b */
[----:B------:R-:W-:-:S04]  /*0bd0*/  FFMA R11, R2, R11, 0.24022644758224487305 ;  /* 0x3e75fdec020b7423 */ /* 0x000fc8000000000b */
[----:B------:R-:W-:-:S04]  /*0be0*/  FFMA R11, R2, R11, 0.69314718246459960938 ;  /* 0x3f317218020b7423 */ /* 0x000fc8000000000b */
[----:B------:R-:W-:-:S04]  /*0bf0*/  FFMA R11, R2, R11, 1 ;  /* 0x3f800000020b7423 */ /* 0x000fc8000000000b */
[----:B------:R-:W-:-:S04]  /*0c00*/  FMUL R10, R11, R10 ;  /* 0x0000000a0b0a7220 */ /* 0x000fc80000400000 */
[----:B------:R-:W-:Y:S01]  /*0c10*/  FMUL R10, R10, R13 ;  /* 0x0000000d0a0a7220 */ /* 0x000fe20000400000 */
[----:B------:R-:W-:Y:S01]  /*0c20*/  @P1 FSEL R10, RZ, +INF , !P2 ;  /* 0x7f800000ff0a1808 */ /* 0x000fe20005000000 */
        /* <DEDUP_REMOVED lines=8> */
[----:B------:R-:W0:Y:S01]  /*0cb0*/  LDC R2, c[0x0][0x3b4] ;  /* 0x0000ed00ff027b82 */ /* 0x000e220000000800 */
[----:B------:R-:W-:Y:S01]  /*0cc0*/  FSETP.NEU.AND P0, PT, |R5|, 1, PT ;  /* 0x3f8000000500780b */ /* 0x000fe20003f0d200 */
[----:B------:R-:W-:Y:S01]  /*0cd0*/  FADD R8, R3, R3 ;  /* 0x0000000303087221 */ /* 0x000fe20000000000 */
[----:B0-----:R-:W-:-:S13]  /*0ce0*/  ISETP.GE.AND P1, PT, R2, RZ, PT ;  /* 0x000000ff0200720c */ /* 0x001fda0003f26270 */
[----:B------:R-:W-:-:S04]  /*0cf0*/  @!P1 LOP3.LUT R8, R8, 0x7f800000, RZ, 0x3c, !PT ;  /* 0x7f80000008089812 */ /* 0x000fc800078e3cff */
[----:B------:R-:W-:Y:S01]  /*0d00*/  @P0 LOP3.LUT R8, R8, 0x7fffffff, RZ, 0xc0, !PT ;  /* 0x7fffffff08080812 */ /* 0x000fe200078ec0ff */
[----:B------:R-:W-:Y:S06]  /*0d10*/  BRA `(.L_x_8) ;  /* 0x00000000001c7947 */ /* 0x000fec0003800000 */
.L_x_9:
[----:B------:R-:W-:Y:S02]  /*0d20*/  FSETP.NEU.AND P0, PT, |R6|, +INF , PT ;  /* 0x7f8000000600780b */ /* 0x000fe40003f0d200 */
[----:B------:R-:W-:-:S13]  /*0d30*/  FSETP.EQ.AND P1, PT, R3, -1, PT ;  /* 0xbf8000000300780b */ /* 0x000fda0003f22000 */
[----:B------:R-:W-:Y:S05]  /*0d40*/  @!P0 BRA P1, `(.L_x_8) ;  /* 0x0000000000108947 */ /* 0x000fea0000800000 */
[----:B------:R-:W-:Y:S02]  /*0d50*/  FSETP.GEU.AND P0, PT, R3, RZ, PT ;  /* 0x000000ff0300720b */ /* 0x000fe40003f0e000 */
[----:B------:R-:W-:-:S11]  /*0d60*/  MOV R8, R10 ;  /* 0x0000000a00087202 */ /* 0x000fd60000000f00 */
[----:B------:R-:W-:-:S04]  /*0d70*/  @!P0 FSETP.NEU.AND P1, PT, |R5|, 1, PT ;  /* 0x3f8000000500880b */ /* 0x000fc80003f2d200 */
[----:B------:R-:W-:-:S09]  /*0d80*/  @!P0 FSEL R8, R10, -R10, P1 ;  /* 0x8000000a0a088208 */ /* 0x000fd20000800000 */
.L_x_8:
[----:B------:R-:W-:Y:S01]  /*0d90*/  FADD R9, -R8, 1 ;  /* 0x3f80000008097421 */ /* 0x000fe20000000100 */
[----:B------:R-:W-:Y:S03]  /*0da0*/  BSSY.RECONVERGENT B0, `(.L_x_10) ;  /* 0x000000d000007945 */ /* 0x000fe60003800200 */
[----:B------:R-:W0:Y:S08]  /*0db0*/  MUFU.RCP R2, R9 ;  /* 0x0000000900027308 */ /* 0x000e300000001000 */
[----:B------:R-:W1:Y:S01]  /*0dc0*/  FCHK P0, R0, R9 ;  /* 0x0000000900007302 */ /* 0x000e620000000000 */
[----:B0-----:R-:W-:-:S04]  /*0dd0*/  FFMA R3, -R9, R2, 1 ;  /* 0x3f80000009037423 */ /* 0x001fc80000000102 */
[----:B------:R-:W-:-:S04]  /*0de0*/  FFMA R3, R2, R3, R2 ;  /* 0x0000000302037223 */ /* 0x000fc80000000002 */
[----:B------:R-:W-:-:S04]  /*0df0*/  FFMA R2, R0, R3, RZ ;  /* 0x0000000300027223 */ /* 0x000fc800000000ff */
[----:B------:R-:W-:-:S04]  /*0e00*/  FFMA R5, -R9, R2, R0 ;  /* 0x0000000209057223 */ /* 0x000fc80000000100 */
[----:B------:R-:W-:Y:S01]  /*0e10*/  FFMA R2, R3, R5, R2 ;  /* 0x0000000503027223 */ /* 0x000fe20000000002 */
[----:B-1----:R-:W-:Y:S06]  /*0e20*/  @!P0 BRA `(.L_x_11) ;  /* 0x0000000000108947 */ /* 0x002fec0003800000 */
[----:B------:R-:W-:Y:S02]  /*0e30*/  MOV R2, R0 ;  /* 0x0000000000027202 */ /* 0x000fe40000000f00 */
[----:B------:R-:W-:Y:S02]  /*0e40*/  MOV R3, R9 ;  /* 0x0000000900037202 */ /* 0x000fe40000000f00 */
[----:B------:R-:W-:-:S07]  /*0e50*/  MOV R10, 0xe70 ;  /* 0x00000e70000a7802 */ /* 0x000fce0000000f00 */
[----:B------:R-:W-:Y:S05]  /*0e60*/  CALL.REL.NOINC `($__internal_1_$__cuda_sm3x_div_rn_noftz_f32_slowpath) ;  /* 0x0000000400007944 */ /* 0x000fea0003c00000 */
.L_x_11:
[----:B------:R-:W-:Y:S05]  /*0e70*/  BSYNC.RECONVERGENT B0 ;  /* 0x0000000000007941 */ /* 0x000fea0003800200 */
.L_x_10:
[----:B------:R-:W-:Y:S01]  /*0e80*/  IADD3 R0, PT, PT, R2, -0xd000000, RZ ;  /* 0xf300000002007810 */ /* 0x000fe20007ffe0ff */
[----:B------:R0:W1:Y:S01]  /*0e90*/  MUFU.RSQ R5, R2 ;  /* 0x0000000200057308 */ /* 0x0000620000001400 */
[----:B------:R-:W-:Y:S02]  /*0ea0*/  BSSY.RECONVERGENT B0, `(.L_x_12) ;  /* 0x000000b000007945 */ /* 0x000fe40003800200 */
[----:B------:R-:W-:-:S13]  /*0eb0*/  ISETP.GT.U32.AND P0, PT, R0, 0x727fffff, PT ;  /* 0x727fffff0000780c */ /* 0x000fda0003f04070 */
[----:B0-----:R-:W-:Y:S05]  /*0ec0*/  @!P0 BRA `(.L_x_13) ;  /* 0x0000000000108947 */ /* 0x001fea0003800000 */
[----:B------:R-:W-:Y:S02]  /*0ed0*/  MOV R0, R2 ;  /* 0x0000000200007202 */ /* 0x000fe40000000f00 */
[----:B------:R-:W-:-:S07]  /*0ee0*/  MOV R9, 0xf00 ;  /* 0x00000f0000097802 */ /* 0x000fce0000000f00 */
[----:B-1----:R-:W-:Y:S05]  /*0ef0*/  CALL.REL.NOINC `($__internal_0_$__cuda_sm20_sqrt_rn_f32_slowpath) ;  /* 0x0000000000807944 */ /* 0x002fea0003c00000 */
[----:B------:R-:W-:Y:S05]  /*0f00*/  BRA `(.L_x_14) ;  /* 0x0000000000107947 */ /* 0x000fea0003800000 */
.L_x_13:
[C---:B-1----:R-:W-:Y:S01]  /*0f10*/  FMUL.FTZ R3, R5.reuse, R2 ;  /* 0x0000000205037220 */ /* 0x042fe20000410000 */
[----:B------:R-:W-:-:S03]  /*0f20*/  FMUL.FTZ R5, R5, 0.5 ;  /* 0x3f00000005057820 */ /* 0x000fc60000410000 */
[----:B------:R-:W-:-:S04]  /*0f30*/  FFMA R0, -R3, R3, R2 ;  /* 0x0000000303007223 */ /* 0x000fc80000000102 */
[----:B------:R-:W-:-:S07]  /*0f40*/  FFMA R0, R0, R5, R3 ;  /* 0x0000000500007223 */ /* 0x000fce0000000003 */
.L_x_14:
[----:B------:R-:W-:Y:S05]  /*0f50*/  BSYNC.RECONVERGENT B0 ;  /* 0x0000000000007941 */ /* 0x000fea0003800200 */
.L_x_12:
[----:B------:R-:W0:Y:S01]  /*0f60*/  LDCU UR6, c[0x0][0x3ac] ;  /* 0x00007580ff0677ac */ /* 0x000e220008000800 */
[----:B------:R-:W-:Y:S01]  /*0f70*/  BSSY.RECONVERGENT B0, `(.L_x_15) ;  /* 0x000000f000007945 */ /* 0x000fe20003800200 */
[----:B0-----:R-:W-:-:S04]  /*0f80*/  FADD R6, R0, UR6 ;  /* 0x0000000600067e21 */ /* 0x001fc80008000000 */
        /* <DEDUP_REMOVED lines=8> */
[----:B------:R-:W-:Y:S01]  /*1010*/  MOV R2, R7 ;  /* 0x0000000700027202 */ /* 0x000fe20000000f00 */
[----:B------:R-:W-:Y:S01]  /*1020*/  IMAD.MOV.U32 R3, RZ, RZ, R6 ;  /* 0x000000ffff037224 */ /* 0x000fe200078e0006 */
[----:B------:R-:W-:-:S07]  /*1030*/  MOV R10, 0x1050 ;  /* 0x00001050000a7802 */ /* 0x000fce0000000f00 */
[----:B------:R-:W-:Y:S05]  /*1040*/  CALL.REL.NOINC `($__internal_1_$__cuda_sm3x_div_rn_noftz_f32_slowpath) ;  /* 0x0000000000887944 */ /* 0x000fea0003c00000 */
[----:B------:R-:W-:-:S07]  /*1050*/  MOV R0, R2 ;  /* 0x0000000200007202 */ /* 0x000fce0000000f00 */
.L_x_16:
[----:B------:R-:W-:Y:S05]  /*1060*/  BSYNC.RECONVERGENT B0 ;  /* 0x0000000000007941 */ /* 0x000fea0003800200 */
.L_x_15:
[----:B------:R-:W0:Y:S01]  /*1070*/  LDC.64 R2, c[0x0][0x398] ;  /* 0x0000e600ff027b82 */ /* 0x000e220000000a00 */
[----:B------:R-:W1:Y:S01]  /*1080*/  LDCU UR6, c[0x0][0x3b0] ;  /* 0x00007600ff0677ac */ /* 0x000e620008000800 */
[----:B------:R-:W2:Y:S01]  /*1090*/  LDCU UR7, c[0x0][0x3a0] ;  /* 0x00007400ff0777ac */ /* 0x000ea20008000800 */
[----:B0-----:R-:W-:-:S05]  /*10a0*/  IMAD.WIDE R4, R4, 0x4, R2 ;  /* 0x0000000404047825 */ /* 0x001fca00078e0202 */
[----:B------:R-:W1:Y:S02]  /*10b0*/  LDG.E R3, desc[UR4][R4.64] ;  /* 0x0000000404037981 */ /* 0x000e64000c1e1900 */
[----:B-1----:R-:W-:-:S04]  /*10c0*/  FFMA R0, R3, UR6, R0 ;  /* 0x0000000603007c23 */ /* 0x002fc80008000000 */
[----:B--2---:R-:W-:-:S05]  /*10d0*/  FFMA R3, -R0, UR7, R3 ;  /* 0x0000000700037c23 */ /* 0x004fca0008000103 */
[----:B------:R-:W-:Y:S01]  /*10e0*/  STG.E desc[UR4][R4.64], R3 ;  /* 0x0000000304007986 */ /* 0x000fe2000c101904 */
[----:B------:R-:W-:Y:S05]  /*10f0*/  EXIT ;  /* 0x000000000000794d */ /* 0x000fea0003800000 */
        .weak           $__internal_0_$__cuda_sm20_sqrt_rn_f32_slowpath
        .type           $__internal_0_$__cuda_sm20_sqrt_rn_f32_slowpath,@function
        .size           $__internal_0_$__cuda_sm20_sqrt_rn_f32_slowpath,($__internal_1_$__cuda_sm3x_div_rn_noftz_f32_slowpath - $__internal_0_$__cuda_sm20_sqrt_rn_f32_slowpath)
$__internal_0_$__cuda_sm20_sqrt_rn_f32_slowpath:
[----:B------:R-:W-:-:S13]  /*1100*/  LOP3.LUT P0, RZ, R0, 0x7fffffff, RZ, 0xc0, !PT ;  /* 0x7fffffff00ff7812 */ /* 0x000fda000780c0ff */
[----:B------:R-:W-:Y:S01]  /*1110*/  @!P0 MOV R2, R0 ;  /* 0x0000000000028202 */ /* 0x000fe20000000f00 */
[----:B------:R-:W-:Y:S06]  /*1120*/  @!P0 BRA `(.L_x_17) ;  /* 0x0000000000408947 */ /* 0x000fec0003800000 */
[----:B------:R-:W-:-:S13]  /*1130*/  FSETP.GEU.FTZ.AND P0, PT, R0, RZ, PT ;  /* 0x000000ff0000720b */ /* 0x000fda0003f1e000 */
[----:B------:R-:W-:Y:S01]  /*1140*/  @!P0 MOV R2, 0x7fffffff ;  /* 0x7fffffff00028802 */ /* 0x000fe20000000f00 */
[----:B------:R-:W-:Y:S06]  /*1150*/  @!P0 BRA `(.L_x_17) ;  /* 0x0000000000348947 */ /* 0x000fec0003800000 */
[----:B------:R-:W-:-:S13]  /*1160*/  FSETP.GTU.FTZ.AND P0, PT, |R0|, +INF , PT ;  /* 0x7f8000000000780b */ /* 0x000fda0003f1c200 */
[----:B------:R-:W-:Y:S01]  /*1170*/  @P0 FADD.FTZ R2, R0, 1 ;  /* 0x3f80000000020421 */ /* 0x000fe20000010000 */
[----:B------:R-:W-:Y:S06]  /*1180*/  @P0 BRA `(.L_x_17) ;  /* 0x0000000000280947 */ /* 0x000fec0003800000 */
[----:B------:R-:W-:-:S13]  /*1190*/  FSETP.NEU.FTZ.AND P0, PT, |R0|, +INF , PT ;  /* 0x7f8000000000780b */ /* 0x000fda0003f1d200 */
[----:B------:R-:W-:-:S04]  /*11a0*/  @P0 FFMA R3, R0, 1.84467440737095516160e+19, RZ ;  /* 0x5f80000000030823 */ /* 0x000fc800000000ff */
[----:B------:R-:W0:Y:S02]  /*11b0*/  @P0 MUFU.RSQ R2, R3 ;  /* 0x0000000300020308 */ /* 0x000e240000001400 */
[----:B0-----:R-:W-:Y:S01]  /*11c0*/  @P0 FMUL.FTZ R6, R3, R2 ;  /* 0x0000000203060220 */ /* 0x001fe20000410000 */
[----:B------:R-:W-:Y:S01]  /*11d0*/  @P0 FMUL.FTZ R8, R2, 0.5 ;  /* 0x3f00000002080820 */ /* 0x000fe20000410000 */
[----:B------:R-:W-:Y:S02]  /*11e0*/  @!P0 MOV R2, R0 ;  /* 0x0000000000028202 */ /* 0x000fe40000000f00 */
[----:B------:R-:W-:-:S04]  /*11f0*/  @P0 FADD.FTZ R5, -R6, -RZ ;  /* 0x800000ff06050221 */ /* 0x000fc80000010100 */
[----:B------:R-:W-:-:S04]  /*1200*/  @P0 FFMA R5, R6, R5, R3 ;  /* 0x0000000506050223 */ /* 0x000fc80000000003 */
[----:B------:R-:W-:-:S04]  /*1210*/  @P0 FFMA R5, R5, R8, R6 ;  /* 0x0000000805050223 */ /* 0x000fc80000000006 */
[----:B------:R-:W-:-:S07]  /*1220*/  @P0 FMUL.FTZ R2, R5, 2.3283064365386962891e-10 ;  /* 0x2f80000005020820 */ /* 0x000fce0000410000 */
.L_x_17:
[----:B------:R-:W-:Y:S01]  /*1230*/  HFMA2 R3, -RZ, RZ, 0, 0 ;  /* 0x00000000ff037431 */ /* 0x000fe200000001ff */
[----:B------:R-:W-:Y:S02]  /*1240*/  MOV R0, R2 ;  /* 0x0000000200007202 */ /* 0x000fe40000000f00 */
[----:B------:R-:W-:-:S04]  /*1250*/  MOV R2, R9 ;  /* 0x0000000900027202 */ /* 0x000fc80000000f00 */
[----:B------:R-:W-:Y:S05]  /*1260*/  RET.REL.NODEC R2 `(_Z11updateAdamWPfS_S_S_fffffii) ;  /* 0xffffffec02647950 */ /* 0x000fea0003c3ffff */
        .weak           $__internal_1_$__cuda_sm3x_div_rn_noftz_f32_slowpath
        .type           $__internal_1_$__cuda_sm3x_div_rn_noftz_f32_slowpath,@function
        .size           $__internal_1_$__cuda_sm3x_div_rn_noftz_f32_slowpath,(.L_x_77 - $__internal_1_$__cuda_sm3x_div_rn_noftz_f32_slowpath)
$__internal_1_$__cuda_sm3x_div_rn_noftz_f32_slowpath:
[----:B------:R-:W-:Y:S01]  /*1270*/  SHF.R.U32.HI R11, RZ, 0x17, R3 ;  /* 0x00000017ff0b7819 */ /* 0x000fe20000011603 */
[----:B------:R-:W-:Y:S01]  /*1280*/  BSSY.RECONVERGENT B1, `(.L_x_18) ;  /* 0x0000062000017945 */ /* 0x000fe20003800200 */
[----:B------:R-:W-:Y:S02]  /*1290*/  SHF.R.U32.HI R9, RZ, 0x17, R2 ;  /* 0x00000017ff097819 */ /* 0x000fe40000011602 */
[----:B------:R-:W-:Y:S02]  /*12a0*/  LOP3.LUT R11, R11, 0xff, RZ, 0xc0, !PT ;  /* 0x000000ff0b0b7812 */ /* 0x000fe400078ec0ff */
[----:B------:R-:W-:-:S03]  /*12b0*/  LOP3.LUT R14, R9, 0xff, RZ, 0xc0, !PT ;  /* 0x000000ff090e7812 */ /* 0x000fc600078ec0ff */
[----:B------:R-:W-:Y:S01]  /*12c0*/  VIADD R13, R11, 0xffffffff ;  /* 0xffffffff0b0d7836 */ /* 0x000fe20000000000 */
[----:B------:R-:W-:-:S04]  /*12d0*/  IADD3 R12, PT, PT, R14, -0x1, RZ ;  /* 0xffffffff0e0c7810 */ /* 0x000fc80007ffe0ff */
[----:B------:R-:W-:-:S04]  /*12e0*/  ISETP.GT.U32.AND P1, PT, R13, 0xfd, PT ;  /* 0x000000fd0d00780c */ /* 0x000fc80003f24070 */
[----:B------:R-:W-:-:S13]  /*12f0*/  ISETP.GT.U32.OR P1, PT, R12, 0xfd, P1 ;  /* 0x000000fd0c00780c */ /* 0x000fda0000f24470 */
[----:B------:R-:W-:Y:S01]  /*1300*/  @!P1 MOV R9, RZ ;  /* 0x000000ff00099202 */ /* 0x000fe20000000f00 */
[----:B------:R-:W-:Y:S06]  /*1310*/  @!P1 BRA `(.L_x_19) ;  /* 0x00000000005c9947 */ /* 0x000fec0003800000 */
[----:B------:R-:W-:Y:S02]  /*1320*/  FSETP.GTU.FTZ.AND P1, PT, |R2|, +INF , PT ;  /* 0x7f8000000200780b */ /* 0x000fe40003f3c200 */
[----:B------:R-:W-:-:S04]  /*1330*/  FSETP.GTU.FTZ.AND P2, PT, |R3|, +INF , PT ;  /* 0x7f8000000300780b */ /* 0x000fc80003f5c200 */
[----:B------:R-:W-:-:S13]  /*1340*/  PLOP3.LUT P1, PT, P1, P2, PT, 0xf8, 0x8f ;  /* 0x00000000008f781c */ /* 0x000fda0000f25f70 */
[----:B------:R-:W-:Y:S05]  /*1350*/  @P1 BRA `(.L_x_20) ;  /* 0x00000004004c1947 */ /* 0x000fea0003800000 */
[----:B------:R-:W-:-:S13]  /*1360*/  LOP3.LUT P1, RZ, R3, 0x7fffffff, R2, 0xc8, !PT ;  /* 0x7fffffff03ff7812 */ /* 0x000fda000782c802 */
[----:B------:R-:W-:Y:S05]  /*1370*/  @!P1 BRA `(.L_x_21) ;  /* 0x00000004003c9947 */ /* 0x000fea0003800000 */
[C---:B------:R-:W-:Y:S02]  /*1380*/  FSETP.NEU.FTZ.AND P3, PT, |R2|.reuse, +INF , PT ;  /* 0x7f8000000200780b */ /* 0x040fe40003f7d200 */
[----:B------:R-:W-:Y:S02]  /*1390*/  FSETP.NEU.FTZ.AND P2, PT, |R3|, +INF , PT ;  /* 0x7f8000000300780b */ /* 0x000fe40003f5d200 */
[----:B------:R-:W-:-:S11]  /*13a0*/  FSETP.NEU.FTZ.AND P1, PT, |R2|, +INF , PT ;  /* 0x7f8000000200780b */ /* 0x000fd60003f3d200 */
[----:B------:R-:W-:Y:S05]  /*13b0*/  @!P2 BRA !P3, `(.L_x_21) ;  /* 0x00000004002ca947 */ /* 0x000fea0005800000 */
[----:B------:R-:W-:-:S04]  /*13c0*/  LOP3.LUT P3, RZ, R2, 0x7fffffff, RZ, 0xc0, !PT ;  /* 0x7fffffff02ff7812 */ /* 0x000fc8000786c0ff */
[----:B------:R-:W-:-:S13]  /*13d0*/  PLOP3.LUT P2, PT, P2, P3, PT, 0x2f, 0xf2 ;  /* 0x0000000000f2781c */ /* 0x000fda0001746577 */
[----:B------:R-:W-:Y:S05]  /*13e0*/  @P2 BRA `(.L_x_22) ;  /* 0x0000000400182947 */ /* 0x000fea0003800000 */
[----:B------:R-:W-:-:S04]  /*13f0*/  LOP3.LUT P2, RZ, R3, 0x7fffffff, RZ, 0xc0, !PT ;  /* 0x7fffffff03ff7812 */ /* 0x000fc8000784c0ff */
[----:B------:R-:W-:-:S13]  /*1400*/  PLOP3.LUT P1, PT, P1, P2, PT, 0x2f, 0xf2 ;  /* 0x0000000000f2781c */ /* 0x000fda0000f24577 */
[----:B------:R-:W-:Y:S05]  /*1410*/  @P1 BRA `(.L_x_23) ;  /* 0x0000000400001947 */ /* 0x000fea0003800000 */
[----:B------:R-:W-:Y:S02]  /*1420*/  ISETP.GE.AND P1, PT, R12, RZ, PT ;  /* 0x000000ff0c00720c */ /* 0x000fe40003f26270 */
[----:B------:R-:W-:-:S11]  /*1430*/  ISETP.GE.AND P2, PT, R13, RZ, PT ;  /* 0x000000ff0d00720c */ /* 0x000fd60003f46270 */
[----:B------:R-:W-:Y:S01]  /*1440*/  @P1 MOV R9, RZ ;  /* 0x000000ff00091202 */ /* 0x000fe20000000f00 */
[----:B------:R-:W-:Y:S01]  /*1450*/  @!P1 FFMA R2, R2, 1.84467440737095516160e+19, RZ ;  /* 0x5f80000002029823 */ /* 0x000fe200000000ff */
[----:B------:R-:W-:Y:S01]  /*1460*/  @!P1 MOV R9, 0xffffffc0 ;  /* 0xffffffc000099802 */ /* 0x000fe20000000f00 */
[----:B------:R-:W-:-:S03]  /*1470*/  @!P2 FFMA R3, R3, 1.84467440737095516160e+19, RZ ;  /* 0x5f8000000303a823 */ /* 0x000fc600000000ff */
[----:B------:R-:W-:-:S07]  /*1480*/  @!P2 IADD3 R9, PT, PT, R9, 0x40, RZ ;  /* 0x000000400909a810 */ /* 0x000fce0007ffe0ff */
.L_x_19:
[----:B------:R-:W-:Y:S01]  /*1490*/  LEA R12, R11, 0xc0800000, 0x17 ;  /* 0xc08000000b0c7811 */ /* 0x000fe200078eb8ff */
[----:B------:R-:W-:Y:S03]  /*14a0*/  BSSY.RECONVERGENT B2, `(.L_x_24) ;  /* 0x0000036000027945 */ /* 0x000fe60003800200 */
[----:B------:R-:W-:Y:S02]  /*14b0*/  IADD3 R12, PT, PT, -R12, R3, RZ ;  /* 0x000000030c0c7210 */ /* 0x000fe40007ffe1ff */
[----:B------:R-:W-:Y:S02]  /*14c0*/  IADD3 R3, PT, PT, R14, -0x7f, RZ ;  /* 0xffffff810e037810 */ /* 0x000fe40007ffe0ff */
[----:B------:R0:W1:Y:S01]  /*14d0*/  MUFU.RCP R13, R12 ;  /* 0x0000000c000d7308 */ /* 0x0000620000001000 */
[----:B------:R-:W-:Y:S02]  /*14e0*/  FADD.FTZ R15, -R12, -RZ ;  /* 0x800000ff0c0f7221 */ /* 0x000fe40000010100 */
[C---:B------:R-:W-:Y:S01]  /*14f0*/  IMAD R2, R3.reuse, -0x800000, R2 ;  /* 0xff80000003027824 */ /* 0x040fe200078e0202 */
[----:B0-----:R-:W-:-:S05]  /*1500*/  IADD3 R12, PT, PT, R3, 0x7f, -R11 ;  /* 0x0000007f030c7810 */ /* 0x001fca0007ffe80b */
[----:B------:R-:W-:Y:S02]  /*1510*/  IMAD.IADD R12, R12, 0x1, R9 ;  /* 0x000000010c0c7824 */ /* 0x000fe400078e0209 */
[----:B-1----:R-:W-:-:S04]  /*1520*/  FFMA R14, R13, R15, 1 ;  /* 0x3f8000000d0e7423 */ /* 0x002fc8000000000f */
[----:B------:R-:W-:-:S04]  /*1530*/  FFMA R16, R13, R14, R13 ;  /* 0x0000000e0d107223 */ /* 0x000fc8000000000d */
[----:B------:R-:W-:-:S04]  /*1540*/  FFMA R13, R2, R16, RZ ;  /* 0x00000010020d7223 */ /* 0x000fc800000000ff */
[----:B------:R-:W-:-:S04]  /*1550*/  FFMA R14, R15, R13, R2 ;  /* 0x0000000d0f0e7223 */ /* 0x000fc80000000002 */
[----:B------:R-:W-:-:S04]  /*1560*/  FFMA R13, R16, R14, R13 ;  /* 0x0000000e100d7223 */ /* 0x000fc8000000000d */
[----:B------:R-:W-:-:S04]  /*1570*/  FFMA R14, R15, R13, R2 ;  /* 0x0000000d0f0e7223 */ /* 0x000fc80000000002 */
[----:B------:R-:W-:-:S05]  /*1580*/  FFMA R2, R16, R14, R13 ;  /* 0x0000000e10027223 */ /* 0x000fca000000000d */
[----:B------:R-:W-:-:S04]  /*1590*/  SHF.R.U32.HI R3, RZ, 0x17, R2 ;  /* 0x00000017ff037819 */ /* 0x000fc80000011602 */
[----:B------:R-:W-:-:S04]  /*15a0*/  LOP3.LUT R3, R3, 0xff, RZ, 0xc0, !PT ;  /* 0x000000ff03037812 */ /* 0x000fc800078ec0ff */
[----:B------:R-:W-:-:S04]  /*15b0*/  IADD3 R11, PT, PT, R3, R12, RZ ;  /* 0x0000000c030b7210 */ /* 0x000fc80007ffe0ff */
[----:B------:R-:W-:-:S04]  /*15c0*/  IADD3 R3, PT, PT, R11, -0x1, RZ ;  /* 0xffffffff0b037810 */ /* 0x000fc80007ffe0ff */
[----:B------:R-:W-:-:S13]  /*15d0*/  ISETP.GE.U32.AND P1, PT, R3, 0xfe, PT ;  /* 0x000000fe0300780c */ /* 0x000fda0003f26070 */
[----:B------:R-:W-:Y:S05]  /*15e0*/  @!P1 BRA `(.L_x_25) ;  /* 0x0000000000809947 */ /* 0x000fea0003800000 */
[----:B------:R-:W-:-:S13]  /*15f0*/  ISETP.GT.AND P1, PT, R11, 0xfe, PT ;  /* 0x000000fe0b00780c */ /* 0x000fda0003f24270 */
[----:B------:R-:W-:Y:S05]  /*1600*/  @P1 BRA `(.L_x_26) ;  /* 0x00000000006c1947 */ /* 0x000fea0003800000 */
[----:B------:R-:W-:-:S13]  /*1610*/  ISETP.GE.AND P1, PT, R11, 0x1, PT ;  /* 0x000000010b00780c */ /* 0x000fda0003f26270 */
[----:B------:R-:W-:Y:S05]  /*1620*/  @P1 BRA `(.L_x_27) ;  /* 0x0000000000741947 */ /* 0x000fea0003800000 */
[----:B------:R-:W-:Y:S02]  /*1630*/  ISETP.GE.AND P1, PT, R11, -0x18, PT ;  /* 0xffffffe80b00780c */ /* 0x000fe40003f26270 */
[----:B------:R-:W-:-:S11]  /*1640*/  LOP3.LUT R2, R2, 0x80000000, RZ, 0xc0, !PT ;  /* 0x8000000002027812 */ /* 0x000fd600078ec0ff */
[----:B------:R-:W-:Y:S05]  /*1650*/  @!P1 BRA `(.L_x_27) ;  /* 0x0000000000689947 */ /* 0x000fea0003800000 */
[CCC-:B------:R-:W-:Y:S01]  /*1660*/  FFMA.RZ R3, R16.reuse, R14.reuse, R13.reuse ;  /* 0x0000000e10037223 */ /* 0x1c0fe2000000c00d */
[CCC-:B------:R-:W-:Y:S01]  /*1670*/  FFMA.RM R12, R16.reuse, R14.reuse, R13.reuse ;  /* 0x0000000e100c7223 */ /* 0x1c0fe2000000400d */
[C---:B------:R-:W-:Y:S02]  /*1680*/  ISETP.NE.AND P3, PT, R11.reuse, RZ, PT ;  /* 0x000000ff0b00720c */ /* 0x040fe40003f65270 */
[----:B------:R-:W-:Y:S02]  /*1690*/  ISETP.NE.AND P2, PT, R11, RZ, PT ;  /* 0x000000ff0b00720c */ /* 0x000fe40003f45270 */
[----:B------:R-:W-:Y:S01]  /*16a0*/  LOP3.LUT R9, R3, 0x7fffff, RZ, 0xc0, !PT ;  /* 0x007fffff03097812 */ /* 0x000fe200078ec0ff */
[----:B------:R-:W-:Y:S01]  /*16b0*/  FFMA.RP R3, R16, R14, R13 ;  /* 0x0000000e10037223 */ /* 0x000fe2000000800d */
[----:B------:R-:W-:Y:S02]  /*16c0*/  IADD3 R14, PT, PT, R11, 0x20, RZ ;  /* 0x000000200b0e7810 */ /* 0x000fe40007ffe0ff */
[----:B------:R-:W-:-:S02]  /*16d0*/  LOP3.LUT R9, R9, 0x800000, RZ, 0xfc, !PT ;  /* 0x0080000009097812 */ /* 0x000fc400078efcff */
[----:B------:R-:W-:Y:S02]  /*16e0*/  IADD3 R11, PT, PT, -R11, RZ, RZ ;  /* 0x000000ff0b0b7210 */ /* 0x000fe40007ffe1ff */
[----:B------:R-:W-:Y:S02]  /*16f0*/  SHF.L.U32 R14, R9, R14, RZ ;  /* 0x0000000e090e7219 */ /* 0x000fe400000006ff */
[----:B------:R-:W-:Y:S02]  /*1700*/  FSETP.NEU.FTZ.AND P1, PT, R3, R12, PT ;  /* 0x0000000c0300720b */ /* 0x000fe40003f3d000 */
[----:B------:R-:W-:Y:S02]  /*1710*/  SEL R12, R11, RZ, P3 ;  /* 0x000000ff0b0c7207 */ /* 0x000fe40001800000 */
[----:B------:R-:W-:Y:S02]  /*1720*/  ISETP.NE.AND P2, PT, R14, RZ, P2 ;  /* 0x000000ff0e00720c */ /* 0x000fe40001745270 */
[----:B------:R-:W-:-:S02]  /*1730*/  SHF.R.U32.HI R12, RZ, R12, R9 ;  /* 0x0000000cff0c7219 */ /* 0x000fc40000011609 */
[----:B------:R-:W-:Y:S02]  /*1740*/  PLOP3.LUT P1, PT, P1, P2, PT, 0xf8, 0x8f ;  /* 0x00000000008f781c */ /* 0x000fe40000f25f70 */
[----:B------:R-:W-:Y:S02]  /*1750*/  SHF.R.U32.HI R14, RZ, 0x1, R12 ;  /* 0x00000001ff0e7819 */ /* 0x000fe4000001160c */
[----:B------:R-:W-:-:S04]  /*1760*/  SEL R3, RZ, 0x1, !P1 ;  /* 0x00000001ff037807 */ /* 0x000fc80004800000 */
[----:B------:R-:W-:-:S04]  /*1770*/  LOP3.LUT R3, R3, 0x1, R14, 0xf8, !PT ;  /* 0x0000000103037812 */ /* 0x000fc800078ef80e */
[----:B------:R-:W-:-:S04]  /*1780*/  LOP3.LUT R3, R3, R12, RZ, 0xc0, !PT ;  /* 0x0000000c03037212 */ /* 0x000fc800078ec0ff */
[----:B------:R-:W-:-:S04]  /*1790*/  IADD3 R3, PT, PT, R14, R3, RZ ;  /* 0x000000030e037210 */ /* 0x000fc80007ffe0ff */
[----:B------:R-:W-:Y:S01]  /*17a0*/  LOP3.LUT R2, R3, R2, RZ, 0xfc, !PT ;  /* 0x0000000203027212 */ /* 0x000fe200078efcff */
[----:B------:R-:W-:Y:S06]  /*17b0*/  BRA `(.L_x_27) ;  /* 0x0000000000107947 */ /* 0x000fec0003800000 */
.L_x_26:
[----:B------:R-:W-:-:S04]  /*17c0*/  LOP3.LUT R2, R2, 0x80000000, RZ, 0xc0, !PT ;  /* 0x8000000002027812 */ /* 0x000fc800078ec0ff */
[----:B------:R-:W-:Y:S01]  /*17d0*/  LOP3.LUT R2, R2, 0x7f800000, RZ, 0xfc, !PT ;  /* 0x7f80000002027812 */ /* 0x000fe200078efcff */
[----:B------:R-:W-:Y:S06]  /*17e0*/  BRA `(.L_x_27) ;  /* 0x0000000000047947 */ /* 0x000fec0003800000 */
.L_x_25:
[----:B------:R-:W-:-:S07]  /*17f0*/  LEA R2, R12, R2, 0x17 ;  /* 0x000000020c027211 */ /* 0x000fce00078eb8ff */
.L_x_27:
[----:B------:R-:W-:Y:S05]  /*1800*/  BSYNC.RECONVERGENT B2 ;  /* 0x0000000000027941 */ /* 0x000fea0003800200 */
.L_x_24:
[----:B------:R-:W-:Y:S05]  /*1810*/  BRA `(.L_x_28) ;  /* 0x0000000000207947 */ /* 0x000fea0003800000 */
.L_x_23:
[----:B------:R-:W-:-:S04]  /*1820*/  LOP3.LUT R2, R3, 0x80000000, R2, 0x48, !PT ;  /* 0x8000000003027812 */ /* 0x000fc800078e4802 */
[----:B------:R-:W-:Y:S01]  /*1830*/  LOP3.LUT R2, R2, 0x7f800000, RZ, 0xfc, !PT ;  /* 0x7f80000002027812 */ /* 0x000fe200078efcff */
[----:B------:R-:W-:Y:S06]  /*1840*/  BRA `(.L_x_28) ;  /* 0x0000000000147947 */ /* 0x000fec0003800000 */
.L_x_22:
[----:B------:R-:W-:Y:S01]  /*1850*/  LOP3.LUT R2, R3, 0x80000000, R2, 0x48, !PT ;  /* 0x8000000003027812 */ /* 0x000fe200078e4802 */
[----:B------:R-:W-:Y:S06]  /*1860*/  BRA `(.L_x_28) ;  /* 0x00000000000c7947 */ /* 0x000fec0003800000 */
.L_x_21:
[----:B------:R-:W0:Y:S01]  /*1870*/  MUFU.RSQ R2, -QNAN ;  /* 0xffc0000000027908 */ /* 0x000e220000001400 */
[----:B------:R-:W-:Y:S05]  /*1880*/  BRA `(.L_x_28) ;  /* 0x0000000000047947 */ /* 0x000fea0003800000 */
.L_x_20:
[----:B------:R-:W-:-:S07]  /*1890*/  FADD.FTZ R2, R2, R3 ;  /* 0x0000000302027221 */ /* 0x000fce0000010000 */
.L_x_28:
[----:B------:R-:W-:Y:S05]  /*18a0*/  BSYNC.RECONVERGENT B1 ;  /* 0x0000000000017941 */ /* 0x000fea0003800200 */
.L_x_18:
[----:B------:R-:W-:-:S04]  /*18b0*/  HFMA2 R11, -RZ, RZ, 0, 0 ;  /* 0x00000000ff0b7431 */ /* 0x000fc800000001ff */
[----:B0-----:R-:W-:Y:S05]  /*18c0*/  RET.REL.NODEC R10 `(_Z11updateAdamWPfS_S_S_fffffii) ;  /* 0xffffffe40acc7950 */ /* 0x001fea0003c3ffff */
.L_x_29:
        /* <DEDUP_REMOVED lines=11> */
.L_x_77:


//--------------------- .text._Z10updateAdamPfS_S_S_ffffii --------------------------
	.section	.text._Z10updateAdamPfS_S_S_ffffii,"ax",@progbits
	.align	128
        .global         _Z10updateAdamPfS_S_S_ffffii
        .type           _Z10updateAdamPfS_S_S_ffffii,@function
        .size           _Z10updateAdamPfS_S_S_ffffii,(.L_x_79 - _Z10updateAdamPfS_S_S_ffffii)
        .other          _Z10updateAdamPfS_S_S_ffffii,@"STO_CUDA_ENTRY STV_DEFAULT"
_Z10updateAdamPfS_S_S_ffffii:
.text._Z10updateAdamPfS_S_S_ffffii:
        /* <DEDUP_REMOVED lines=112> */
.L_x_31:
[----:B------:R-:W-:Y:S02]  /*0700*/  FSETP.NEU.AND P1, PT, |R6|, +INF , PT ;  /* 0x7f8000000600780b */ /* 0x000fe40003f2d200 */
[----:B------:R-:W-:-:S13]  /*0710*/  FSETP.EQ.AND P2, PT, R3, -1, PT ;  /* 0xbf8000000300780b */ /* 0x000fda0003f42000 */
[----:B------:R-:W-:Y:S05]  /*0720*/  @!P1 BRA P2, `(.L_x_30) ;  /* 0x0000000000109947 */ /* 0x000fea0001000000 */
[----:B------:R-:W-:Y:S02]  /*0730*/  FSETP.GEU.AND P1, PT, R3, RZ, PT ;  /* 0x000000ff0300720b */ /* 0x000fe40003f2e000 */
[----:B------:R-:W-:-:S11]  /*0740*/  MOV R7, R9 ;  /* 0x0000000900077202 */ /* 0x000fd60000000f00 */
[----:B------:R-:W-:-:S04]  /*0750*/  @!P1 FSETP.NEU.AND P2, PT, |R5|, 1, PT ;  /* 0x3f8000000500980b */ /* 0x000fc80003f4d200 */
[----:B------:R-:W-:-:S09]  /*0760*/  @!P1 FSEL R7, R9, -R9, P2 ;  /* 0x8000000909079208 */ /* 0x000fd20001000000 */
.L_x_30:
[----:B------:R-:W-:Y:S01]  /*0770*/  FADD R11, -R7, 1 ;  /* 0x3f800000070b7421 */ /* 0x000fe20000000100 */
[----:B------:R-:W-:Y:S01]  /*0780*/  BSSY.RECONVERGENT B0, `(.L_x_32) ;  /* 0x000000e000007945 */ /* 0x000fe20003800200 */
[----:B------:R-:W-:Y:S02]  /*0790*/  IMAD.MOV.U32 R7, RZ, RZ, 0x3f800000 ;  /* 0x3f800000ff077424 */ /* 0x000fe400078e00ff */
[----:B------:R-:W0:Y:S08]  /*07a0*/  MUFU.RCP R3, R11 ;  /* 0x0000000b00037308 */ /* 0x000e300000001000 */
[----:B-----5:R-:W1:Y:S01]  /*07b0*/  FCHK P1, R2, R11 ;  /* 0x0000000b02007302 */ /* 0x020e620000020000 */
[----:B0-----:R-:W-:-:S04]  /*07c0*/  FFMA R8, -R11, R3, 1 ;  /* 0x3f8000000b087423 */ /* 0x001fc80000000103 */
[----:B------:R-:W-:-:S04]  /*07d0*/  FFMA R3, R3, R8, R3 ;  /* 0x0000000803037223 */ /* 0x000fc80000000003 */
[----:B------:R-:W-:-:S04]  /*07e0*/  FFMA R8, R2, R3, RZ ;  /* 0x0000000302087223 */ /* 0x000fc800000000ff */
[----:B------:R-:W-:-:S04]  /*07f0*/  FFMA R9, -R11, R8, R2 ;  /* 0x000000080b097223 */ /* 0x000fc80000000102 */
[----:B------:R-:W-:Y:S01]  /*0800*/  FFMA R8, R3, R9, R8 ;  /* 0x0000000903087223 */ /* 0x000fe20000000008 */
[----:B-1----:R-:W-:Y:S06]  /*0810*/  @!P1 BRA `(.L_x_33) ;  /* 0x0000000000109947 */ /* 0x002fec0003800000 */
[----:B------:R-:W-:Y:S02]  /*0820*/  MOV R3, R11 ;  /* 0x0000000b00037202 */ /* 0x000fe40000000f00 */
[----:B------:R-:W-:-:S07]  /*0830*/  MOV R10, 0x850 ;  /* 0x00000850000a7802 */ /* 0x000fce0000000f00 */
[----:B------:R-:W-:Y:S05]  /*0840*/  CALL.REL.NOINC `($__internal_3_$__cuda_sm3x_div_rn_noftz_f32_slowpath) ;  /* 0x0000000800847944 */ /* 0x000fea0003c00000 */
[----:B------:R-:W-:-:S07]  /*0850*/  MOV R8, R2 ;  /* 0x0000000200087202 */ /* 0x000fce0000000f00 */
.L_x_33:
[----:B------:R-:W-:Y:S05]  /*0860*/  BSYNC.RECONVERGENT B0 ;  /* 0x0000000000007941 */ /* 0x000fea0003800200 */
.L_x_32:
        /* <DEDUP_REMOVED lines=75> */
.L_x_35:
[----:B------:R-:W-:Y:S02]  /*0d20*/  FSETP.NEU.AND P0, PT, |R6|, +INF , PT ;  /* 0x7f8000000600780b */ /* 0x000fe40003f0d200 */
[----:B------:R-:W-:-:S13]  /*0d30*/  FSETP.EQ.AND P1, PT, R3, -1, PT ;  /* 0xbf8000000300780b */ /* 0x000fda0003f22000 */
[----:B------:R-:W-:Y:S05]  /*0d40*/  @!P0 BRA P1, `(.L_x_34) ;  /* 0x0000000000108947 */ /* 0x000fea0000800000 */
[----:B------:R-:W-:Y:S02]  /*0d50*/  FSETP.GEU.AND P0, PT, R3, RZ, PT ;  /* 0x000000ff0300720b */ /* 0x000fe40003f0e000 */
[----:B------:R-:W-:-:S11]  /*0d60*/  MOV R7, R10 ;  /* 0x0000000a00077202 */ /* 0x000fd60000000f00 */
[----:B------:R-:W-:-:S04]  /*0d70*/  @!P0 FSETP.NEU.AND P1, PT, |R5|, 1, PT ;  /* 0x3f8000000500880b */ /* 0x000fc80003f2d200 */
[----:B------:R-:W-:-:S09]  /*0d80*/  @!P0 FSEL R7, R10, -R10, P1 ;  /* 0x8000000a0a078208 */ /* 0x000fd20000800000 */
.L_x_34:
        /* <DEDUP_REMOVED lines=13> */
[----:B------:R-:W-:Y:S05]  /*0e60*/  CALL.REL.NOINC `($__internal_3_$__cuda_sm3x_div_rn_noftz_f32_slowpath) ;  /* 0x0000000000fc7944 */ /* 0x000fea0003c00000 */
[----:B------:R-:W-:-:S07]  /*0e70*/  MOV R3, R2 ;  /* 0x0000000200037202 */ /* 0x000fce0000000f00 */
.L_x_37:
[----:B------:R-:W-:Y:S05]  /*0e80*/  BSYNC.RECONVERGENT B0 ;  /* 0x0000000000007941 */ /* 0x000fea0003800200 */
.L_x_36:
[----:B------:R-:W0:Y:S01]  /*0e90*/  LDCU UR6, c[0x0][0x3a0] ;  /* 0x00007400ff0677ac */ /* 0x000e220008000800 */
[----:B------:R-:W-:Y:S01]  /*0ea0*/  IADD3 R0, PT, PT, R3, -0xd000000, RZ ;  /* 0xf300000003007810 */ /* 0x000fe20007ffe0ff */
[----:B------:R1:W2:Y:S01]  /*0eb0*/  MUFU.RSQ R6, R3 ;  /* 0x0000000300067308 */ /* 0x0002a20000001400 */
[----:B------:R-:W-:Y:S02]  /*0ec0*/  BSSY.RECONVERGENT B0, `(.L_x_38) ;  /* 0x000000d000007945 */ /* 0x000fe40003800200 */
[----:B------:R-:W-:Y:S01]  /*0ed0*/  ISETP.GT.U32.AND P0, PT, R0, 0x727fffff, PT ;  /* 0x727fffff0000780c */ /* 0x000fe20003f04070 */
[----:B0-----:R-:W-:-:S12]  /*0ee0*/  FMUL R2, R8, UR6 ;  /* 0x0000000608027c20 */ /* 0x001fd80008400000 */
[----:B-12---:R-:W-:Y:S05]  /*0ef0*/  @!P0 BRA `(.L_x_39) ;  /* 0x0000000000148947 */ /* 0x006fea0003800000 */
[----:B------:R-:W-:Y:S02]  /*0f00*/  MOV R0, R3 ;  /* 0x0000000300007202 */ /* 0x000fe40000000f00 */
[----:B------:R-:W-:-:S07]  /*0f10*/  MOV R9, 0xf30 ;  /* 0x00000f3000097802 */ /* 0x000fce0000000f00 */
[----:B------:R-:W-:Y:S05]  /*0f20*/  CALL.REL.NOINC `($__internal_2_$__cuda_sm20_sqrt_rn_f32_slowpath) ;  /* 0x0000000000747944 */ /* 0x000fea0003c00000 */
[----:B------:R-:W-:Y:S01]  /*0f30*/  IMAD.MOV.U32 R0, RZ, RZ, R3 ;  /* 0x000000ffff007224 */ /* 0x000fe200078e0003 */
[----:B------:R-:W-:Y:S06]  /*0f40*/  BRA `(.L_x_40) ;  /* 0x0000000000107947 */ /* 0x000fec0003800000 */
.L_x_39:
[C---:B------:R-:W-:Y:S01]  /*0f50*/  FMUL.FTZ R0, R6.reuse, R3 ;  /* 0x0000000306007220 */ /* 0x040fe20000410000 */
[----:B------:R-:W-:-:S03]  /*0f60*/  FMUL.FTZ R5, R6, 0.5 ;  /* 0x3f00000006057820 */ /* 0x000fc60000410000 */
[----:B------:R-:W-:-:S04]  /*0f70*/  FFMA R3, -R0, R0, R3 ;  /* 0x0000000000037223 */ /* 0x000fc80000000103 */
[----:B------:R-:W-:-:S07]  /*0f80*/  FFMA R0, R3, R5, R0 ;  /* 0x0000000503007223 */ /* 0x000fce0000000000 */
.L_x_40:
[----:B------:R-:W-:Y:S05]  /*0f90*/  BSYNC.RECONVERGENT B0 ;  /* 0x0000000000007941 */ /* 0x000fea0003800200 */
.L_x_38:
        /* <DEDUP_REMOVED lines=15> */
.L_x_42:
[----:B------:R-:W-:Y:S05]  /*1090*/  BSYNC.RECONVERGENT B0 ;  /* 0x0000000000007941 */ /* 0x000fea0003800200 */
.L_x_41:
[----:B------:R-:W0:Y:S02]  /*10a0*/  LDC.64 R2, c[0x0][0x398] ;  /* 0x0000e600ff027b82 */ /* 0x000e240000000a00 */
[----:B0-----:R-:W-:-:S05]  /*10b0*/  IMAD.WIDE R4, R4, 0x4, R2 ;  /* 0x0000000404047825 */ /* 0x001fca00078e0202 */
[----:B------:R-:W2:Y:S02]  /*10c0*/  LDG.E R3, desc[UR4][R4.64] ;  /* 0x0000000404037981 */ /* 0x000ea4000c1e1900 */
[----:B--2---:R-:W-:-:S05]  /*10d0*/  FADD R3, R3, -R0 ;  /* 0x8000000003037221 */ /* 0x004fca0000000000 */
[----:B------:R-:W-:Y:S01]  /*10e0*/  STG.E desc[UR4][R4.64], R3 ;  /* 0x0000000304007986 */ /* 0x000fe2000c101904 */
[----:B------:R-:W-:Y:S05]  /*10f0*/  EXIT ;  /* 0x000000000000794d */ /* 0x000fea0003800000 */
        .weak           $__internal_2_$__cuda_sm20_sqrt_rn_f32_slowpath
        .type           $__internal_2_$__cuda_sm20_sqrt_rn_f32_slowpath,@function
        .size           $__internal_2_$__cuda_sm20_sqrt_rn_f32_slowpath,($__internal_3_$__cuda_sm3x_div_rn_noftz_f32_slowpath - $__internal_2_$__cuda_sm20_sqrt_rn_f32_slowpath)
$__internal_2_$__cuda_sm20_sqrt_rn_f32_slowpath:
        /* <DEDUP_REMOVED lines=13> */
[----:B------:R-:W-:-:S03]  /*11d0*/  @P0 FMUL.FTZ R6, R6, 0.5 ;  /* 0x3f00000006060820 */ /* 0x000fc60000410000 */
[----:B------:R-:W-:-:S04]  /*11e0*/  @P0 FADD.FTZ R3, -R8, -RZ ;  /* 0x800000ff08030221 */ /* 0x000fc80000010100 */
[----:B------:R-:W-:Y:S01]  /*11f0*/  @P0 FFMA R7, R8, R3, R5 ;  /* 0x0000000308070223 */ /* 0x000fe20000000005 */
[----:B------:R-:W-:-:S03]  /*1200*/  @!P0 MOV R3, R0 ;  /* 0x0000000000038202 */ /* 0x000fc60000000f00 */
[----:B------:R-:W-:-:S04]  /*1210*/  @P0 FFMA R6, R7, R6, R8 ;  /* 0x0000000607060223 */ /* 0x000fc80000000008 */
[----:B------:R-:W-:-:S07]  /*1220*/  @P0 FMUL.FTZ R3, R6, 2.3283064365386962891e-10 ;  /* 0x2f80000006030820 */ /* 0x000fce0000410000 */
.L_x_43:
[----:B------:R-:W-:Y:S01]  /*1230*/  HFMA2 R7, -RZ, RZ, 0, 0 ;  /* 0x00000000ff077431 */ /* 0x000fe200000001ff */
[----:B------:R-:W-:-:S04]  /*1240*/  MOV R6, R9 ;  /* 0x0000000900067202 */ /* 0x000fc80000000f00 */
[----:B------:R-:W-:Y:S05]  /*1250*/  RET.REL.NODEC R6 `(_Z10updateAdamPfS_S_S_ffffii) ;  /* 0xffffffec06687950 */ /* 0x000fea0003c3ffff */
        .weak           $__internal_3_$__cuda_sm3x_div_rn_noftz_f32_slowpath
        .type           $__internal_3_$__cuda_sm3x_div_rn_noftz_f32_slowpath,@function
        .size           $__internal_3_$__cuda_sm3x_div_rn_noftz_f32_slowpath,(.L_x_79 - $__internal_3_$__cuda_sm3x_div_rn_noftz_f32_slowpath)
$__internal_3_$__cuda_sm3x_div_rn_noftz_f32_slowpath:
        /* <DEDUP_REMOVED lines=34> */
.L_x_45:
        /* <DEDUP_REMOVED lines=51> */
.L_x_52:
[----:B------:R-:W-:-:S04]  /*17b0*/  LOP3.LUT R2, R2, 0x80000000, RZ, 0xc0, !PT ;  /* 0x8000000002027812 */ /* 0x000fc800078ec0ff */
[----:B------:R-:W-:Y:S01]  /*17c0*/  LOP3.LUT R2, R2, 0x7f800000, RZ, 0xfc, !PT ;  /* 0x7f80000002027812 */ /* 0x000fe200078efcff */
[----:B------:R-:W-:Y:S06]  /*17d0*/  BRA `(.L_x_53) ;  /* 0x0000000000047947 */ /* 0x000fec0003800000 */
.L_x_51:
[----:B------:R-:W-:-:S07]  /*17e0*/  LEA R2, R12, R2, 0x17 ;  /* 0x000000020c027211 */ /* 0x000fce00078eb8ff */
.L_x_53:
[----:B------:R-:W-:Y:S05]  /*17f0*/  BSYNC.RECONVERGENT B2 ;  /* 0x0000000000027941 */ /* 0x000fea0003800200 */
.L_x_50:
[----:B------:R-:W-:Y:S05]  /*1800*/  BRA `(.L_x_54) ;  /* 0x0000000000207947 */ /* 0x000fea0003800000 */
.L_x_49:
[----:B------:R-:W-:-:S04]  /*1810*/  LOP3.LUT R2, R3, 0x80000000, R2, 0x48, !PT ;  /* 0x8000000003027812 */ /* 0x000fc800078e4802 */
[----:B------:R-:W-:Y:S01]  /*1820*/  LOP3.LUT R2, R2, 0x7f800000, RZ, 0xfc, !PT ;  /* 0x7f80000002027812 */ /* 0x000fe200078efcff */
[----:B------:R-:W-:Y:S06]  /*1830*/  BRA `(.L_x_54) ;  /* 0x0000000000147947 */ /* 0x000fec0003800000 */
.L_x_48:
[----:B------:R-:W-:Y:S01]  /*1840*/  LOP3.LUT R2, R3, 0x80000000, R2, 0x48, !PT ;  /* 0x8000000003027812 */ /* 0x000fe200078e4802 */
[----:B------:R-:W-:Y:S06]  /*1850*/  BRA `(.L_x_54) ;  /* 0x00000000000c7947 */ /* 0x000fec0003800000 */
.L_x_47:
[----:B------:R-:W0:Y:S01]  /*1860*/  MUFU.RSQ R2, -QNAN ;  /* 0xffc0000000027908 */ /* 0x000e220000001400 */
[----:B------:R-:W-:Y:S05]  /*1870*/  BRA `(.L_x_54) ;  /* 0x0000000000047947 */ /* 0x000fea0003800000 */
.L_x_46:
[----:B------:R-:W-:-:S07]  /*1880*/  FADD.FTZ R2, R2, R3 ;  /* 0x0000000302027221 */ /* 0x000fce0000010000 */
.L_x_54:
[----:B------:R-:W-:Y:S05]  /*1890*/  BSYNC.RECONVERGENT B1 ;  /* 0x0000000000017941 */ /* 0x000fea0003800200 */
.L_x_44:
[----:B------:R-:W-:-:S04]  /*18a0*/  HFMA2 R11, -RZ, RZ, 0, 0 ;  /* 0x00000000ff0b7431 */ /* 0x000fc800000001ff */
[----:B0-----:R-:W-:Y:S05]  /*18b0*/  RET.REL.NODEC R10 `(_Z10updateAdamPfS_S_S_ffffii) ;  /* 0xffffffe40ad07950 */ /* 0x001fea0003c3ffff */
.L_x_55:
        /* <DEDUP_REMOVED lines=12> */
.L_x_79:


//--------------------- .text._Z13updateRMSpropPfS_S_fffi --------------------------
	.section	.text._Z13updateRMSpropPfS_S_fffi,"ax",@progbits
	.align	128
        .global         _Z13updateRMSpropPfS_S_fffi
        .type           _Z13updateRMSpropPfS_S_fffi,@function
        .size           _Z13updateRMSpropPfS_S_fffi,(.L_x_81 - _Z13updateRMSpropPfS_S_fffi)
        .other          _Z13updateRMSpropPfS_S_fffi,@"STO_CUDA_ENTRY STV_DEFAULT"
_Z13updateRMSpropPfS_S_fffi:
.text._Z13updateRMSpropPfS_S_fffi:
        /* <DEDUP_REMOVED lines=11> */
[----:B------:R-:W3:Y:S01]  /*00b0*/  LDC.64 R10, c[0x0][0x398] ;  /* 0x0000e600ff0a7b82 */ /* 0x000ee20000000a00 */
[----:B0-----:R-:W-:-:S05]  /*00c0*/  IMAD.WIDE R6, R4, 0x4, R6 ;  /* 0x0000000404067825 */ /* 0x001fca00078e0206 */
[----:B-1----:R-:W4:Y:S01]  /*00d0*/  LDG.E R8, desc[UR4][R6.64] ;  /* 0x0000000406087981 */ /* 0x002f22000c1e1900 */
[----:B--2---:R-:W-:-:S05]  /*00e0*/  IMAD.WIDE R2, R4, 0x4, R2 ;  /* 0x0000000404027825 */ /* 0x004fca00078e0202 */
[----:B------:R-:W2:Y:S01]  /*00f0*/  LDG.E R0, desc[UR4][R2.64] ;  /* 0x0000000402007981 */ /* 0x000ea2000c1e1900 */
[----:B---3--:R-:W-:-:S04]  /*0100*/  FADD R5, -R11, 1 ;  /* 0x3f8000000b057421 */ /* 0x008fc80000000100 */
[----:B----4-:R-:W-:-:S04]  /*0110*/  FMUL R5, R5, R8 ;  /* 0x0000000805057220 */ /* 0x010fc80000400000 */
[----:B------:R-:W-:-:S04]  /*0120*/  FMUL R5, R8, R5 ;  /* 0x0000000508057220 */ /* 0x000fc80000400000 */
[----:B--2---:R-:W-:-:S05]  /*0130*/  FFMA R5, R0, R11, R5 ;  /* 0x0000000b00057223 */ /* 0x004fca0000000005 */
[----:B------:R0:W-:Y:S04]  /*0140*/  STG.E desc[UR4][R2.64], R5 ;  /* 0x0000000502007986 */ /* 0x0001e8000c101904 */
[----:B------:R-:W2:Y:S01]  /*0150*/  LDG.E R9, desc[UR4][R6.64] ;  /* 0x0000000406097981 */ /* 0x000ea2000c1e1900 */
[----:B------:R-:W-:Y:S01]  /*0160*/  VIADD R0, R5, 0xf3000000 ;  /* 0xf300000005007836 */ /* 0x000fe20000000000 */
[----:B------:R0:W1:Y:S01]  /*0170*/  MUFU.RSQ R8, R5 ;  /* 0x0000000500087308 */ /* 0x0000620000001400 */
[----:B------:R-:W-:Y:S03]  /*0180*/  BSSY.RECONVERGENT B0, `(.L_x_56) ;  /* 0x000000c000007945 */ /* 0x000fe60003800200 */
[----:B------:R-:W-:Y:S01]  /*0190*/  ISETP.GT.U32.AND P0, PT, R0, 0x727fffff, PT ;  /* 0x727fffff0000780c */ /* 0x000fe20003f04070 */
[----:B--2---:R-:W-:-:S12]  /*01a0*/  FMUL R0, R9, R10 ;  /* 0x0000000a09007220 */ /* 0x004fd80000400000 */
[----:B01----:R-:W-:Y:S05]  /*01b0*/  @!P0 BRA `(.L_x_57) ;  /* 0x0000000000108947 */ /* 0x003fea0003800000 */
[----:B------:R-:W-:-:S07]  /*01c0*/  MOV R9, 0x1e0 ;  /* 0x000001e000097802 */ /* 0x000fce0000000f00 */
[----:B------:R-:W-:Y:S05]  /*01d0*/  CALL.REL.NOINC `($__internal_4_$__cuda_sm20_sqrt_rn_f32_slowpath) ;  /* 0x0000000000707944 */ /* 0x000fea0003c00000 */
[----:B------:R-:W-:Y:S01]  /*01e0*/  IMAD.MOV.U32 R2, RZ, RZ, R5 ;  /* 0x000000ffff027224 */ /* 0x000fe200078e0005 */
[----:B------:R-:W-:Y:S06]  /*01f0*/  BRA `(.L_x_58) ;  /* 0x0000000000107947 */ /* 0x000fec0003800000 */
.L_x_57:
[----:B------:R-:W-:Y:S01]  /*0200*/  FMUL.FTZ R2, R5, R8 ;  /* 0x0000000805027220 */ /* 0x000fe20000410000 */
[----:B------:R-:W-:-:S03]  /*0210*/  FMUL.FTZ R8, R8, 0.5 ;  /* 0x3f00000008087820 */ /* 0x000fc60000410000 */
[----:B------:R-:W-:-:S04]  /*0220*/  FFMA R5, -R2, R2, R5 ;  /* 0x0000000202057223 */ /* 0x000fc80000000105 */
[----:B------:R-:W-:-:S07]  /*0230*/  FFMA R2, R5, R8, R2 ;  /* 0x0000000805027223 */ /* 0x000fce0000000002 */
.L_x_58:
[----:B------:R-:W-:Y:S05]  /*0240*/  BSYNC.RECONVERGENT B0 ;  /* 0x0000000000007941 */ /* 0x000fea0003800200 */
.L_x_56:
        /* <DEDUP_REMOVED lines=11> */
[----:B------:R-:W-:-:S07]  /*0300*/  MOV R2, 0x320 ;  /* 0x0000032000027802 */ /* 0x000fce0000000f00 */
[----:B------:R-:W-:Y:S05]  /*0310*/  CALL.REL.NOINC `($__internal_5_$__cuda_sm3x_div_rn_noftz_f32_slowpath) ;  /* 0x0000000000787944 */ /* 0x000fea0003c00000 */
[----:B------:R-:W-:-:S07]  /*0320*/  IMAD.MOV.U32 R6, RZ, RZ, R0 ;  /* 0x000000ffff067224 */ /* 0x000fce00078e0000 */
.L_x_60:
[----:B------:R-:W-:Y:S05]  /*0330*/  BSYNC.RECONVERGENT B0 ;  /* 0x0000000000007941 */ /* 0x000fea0003800200 */
.L_x_59:
[----:B------:R-:W0:Y:S02]  /*0340*/  LDC.64 R2, c[0x0][0x390] ;  /* 0x0000e400ff027b82 */ /* 0x000e240000000a00 */
[----:B0-----:R-:W-:-:S05]  /*0350*/  IMAD.WIDE R4, R4, 0x4, R2 ;  /* 0x0000000404047825 */ /* 0x001fca00078e0202 */
[----:B------:R-:W2:Y:S02]  /*0360*/  LDG.E R3, desc[UR4][R4.64] ;  /* 0x0000000404037981 */ /* 0x000ea4000c1e1900 */
[----:B--2---:R-:W-:-:S05]  /*0370*/  FADD R3, R3, -R6 ;  /* 0x8000000603037221 */ /* 0x004fca0000000000 */
[----:B------:R-:W-:Y:S01]  /*0380*/  STG.E desc[UR4][R4.64], R3 ;  /* 0x0000000304007986 */ /* 0x000fe2000c101904 */
[----:B------:R-:W-:Y:S05]  /*0390*/  EXIT ;  /* 0x000000000000794d */ /* 0x000fea0003800000 */
        .weak           $__internal_4_$__cuda_sm20_sqrt_rn_f32_slowpath
        .type           $__internal_4_$__cuda_sm20_sqrt_rn_f32_slowpath,@function
        .size           $__internal_4_$__cuda_sm20_sqrt_rn_f32_slowpath,($__internal_5_$__cuda_sm3x_div_rn_noftz_f32_slowpath - $__internal_4_$__cuda_sm20_sqrt_rn_f32_slowpath)
$__internal_4_$__cuda_sm20_sqrt_rn_f32_slowpath:
[----:B------:R-:W-:-:S13]  /*03a0*/  LOP3.LUT P0, RZ, R5, 0x7fffffff, RZ, 0xc0, !PT ;  /* 0x7fffffff05ff7812 */ /* 0x000fda000780c0ff */
[----:B------:R-:W-:Y:S05]  /*03b0*/  @!P0 BRA `(.L_x_61) ;  /* 0x0000000000448947 */ /* 0x000fea0003800000 */
[----:B------:R-:W-:Y:S02]  /*03c0*/  FSETP.GEU.FTZ.AND P0, PT, R5, RZ, PT ;  /* 0x000000ff0500720b */ /* 0x000fe40003f1e000 */
[----:B------:R-:W-:-:S11]  /*03d0*/  MOV R2, R5 ;  /* 0x0000000500027202 */ /* 0x000fd60000000f00 */
[----:B------:R-:W-:Y:S01]  /*03e0*/  @!P0 IMAD.MOV.U32 R5, RZ, RZ, 0x7fffffff ;  /* 0x7fffffffff058424 */ /* 0x000fe200078e00ff */
        /* <DEDUP_REMOVED lines=11> */
[----:B------:R-:W-:-:S03]  /*04a0*/  @!P0 IMAD.MOV.U32 R5, RZ, RZ, R2 ;  /* 0x000000ffff058224 */ /* 0x000fc600078e0002 */
[----:B------:R-:W-:-:S04]  /*04b0*/  @P0 FFMA R6, R7, R6, R8 ;  /* 0x0000000607060223 */ /* 0x000fc80000000008 */
[----:B------:R-:W-:-:S07]  /*04c0*/  @P0 FMUL.FTZ R5, R6, 2.3283064365386962891e-10 ;  /* 0x2f80000006050820 */ /* 0x000fce0000410000 */
.L_x_61:
[----:B------:R-:W-:Y:S01]  /*04d0*/  MOV R2, R9 ;  /* 0x0000000900027202 */ /* 0x000fe20000000f00 */
[----:B------:R-:W-:-:S04]  /*04e0*/  IMAD.MOV.U32 R3, RZ, RZ, 0x0 ;  /* 0x00000000ff037424 */ /* 0x000fc800078e00ff */
[----:B------:R-:W-:Y:S05]  /*04f0*/  RET.REL.NODEC R2 `(_Z13updateRMSpropPfS_S_fffi) ;  /* 0xfffffff802c07950 */ /* 0x000fea0003c3ffff */
        .weak           $__internal_5_$__cuda_sm3x_div_rn_noftz_f32_slowpath
        .type           $__internal_5_$__cuda_sm3x_div_rn_noftz_f32_slowpath,@function
        .size           $__internal_5_$__cuda_sm3x_div_rn_noftz_f32_slowpath,(.L_x_81 - $__internal_5_$__cuda_sm3x_div_rn_noftz_f32_slowpath)
$__internal_5_$__cuda_sm3x_div_rn_noftz_f32_slowpath:
[----:B------:R-:W-:Y:S01]  /*0500*/  SHF.R.U32.HI R5, RZ, 0x17, R7 ;  /* 0x00000017ff057819 */ /* 0x000fe20000011607 */
[----:B------:R-:W-:Y:S01]  /*0510*/  BSSY.RECONVERGENT B1, `(.L_x_62) ;  /* 0x0000064000017945 */ /* 0x000fe20003800200 */
[--C-:B------:R-:W-:Y:S01]  /*0520*/  SHF.R.U32.HI R3, RZ, 0x17, R0.reuse ;  /* 0x00000017ff037819 */ /* 0x100fe20000011600 */
[----:B------:R-:W-:Y:S01]  /*0530*/  IMAD.MOV.U32 R6, RZ, RZ, R0 ;  /* 0x000000ffff067224 */ /* 0x000fe200078e0000 */
[----:B------:R-:W-:Y:S02]  /*0540*/  LOP3.LUT R12, R5, 0xff, RZ, 0xc0, !PT ;  /* 0x000000ff050c7812 */ /* 0x000fe400078ec0ff */
[----:B------:R-:W-:-:S03]  /*0550*/  LOP3.LUT R5, R3, 0xff, RZ, 0xc0, !PT ;  /* 0x000000ff03057812 */ /* 0x000fc600078ec0ff */
[----:B------:R-:W-:Y:S01]  /*0560*/  VIADD R10, R12, 0xffffffff ;  /* 0xffffffff0c0a7836 */ /* 0x000fe20000000000 */
[----:B------:R-:W-:-:S04]  /*0570*/  IADD3 R9, PT, PT, R5, -0x1, RZ ;  /* 0xffffffff05097810 */ /* 0x000fc80007ffe0ff */
[----:B------:R-:W-:-:S04]  /*0580*/  ISETP.GT.U32.AND P0, PT, R10, 0xfd, PT ;  /* 0x000000fd0a00780c */ /* 0x000fc80003f04070 */
[----:B------:R-:W-:-:S13]  /*0590*/  ISETP.GT.U32.OR P0, PT, R9, 0xfd, P0 ;  /* 0x000000fd0900780c */ /* 0x000fda0000704470 */
[----:B------:R-:W-:Y:S01]  /*05a0*/  @!P0 IMAD.MOV.U32 R8, RZ, RZ, RZ ;  /* 0x000000ffff088224 */ /* 0x000fe200078e00ff */
[----:B------:R-:W-:Y:S06]  /*05b0*/  @!P0 BRA `(.L_x_63) ;  /* 0x0000000000608947 */ /* 0x000fec0003800000 */
[----:B------:R-:W-:Y:S02]  /*05c0*/  FSETP.GTU.FTZ.AND P0, PT, |R0|, +INF , PT ;  /* 0x7f8000000000780b */ /* 0x000fe40003f1c200 */
[----:B------:R-:W-:Y:S02]  /*05d0*/  FSETP.GTU.FTZ.AND P1, PT, |R7|, +INF , PT ;  /* 0x7f8000000700780b */ /* 0x000fe40003f3c200 */
[----:B------:R-:W-:Y:S02]  /*05e0*/  MOV R3, R7 ;  /* 0x0000000700037202 */ /* 0x000fe40000000f00 */
        /* <DEDUP_REMOVED lines=16> */
[----:B------:R-:W-:Y:S02]  /*06f0*/  @P0 IMAD.MOV.U32 R8, RZ, RZ, RZ ;  /* 0x000000ffff080224 */ /* 0x000fe400078e00ff */
[----:B------:R-:W-:Y:S01]  /*0700*/  @!P0 FFMA R6, R0, 1.84467440737095516160e+19, RZ ;  /* 0x5f80000000068823 */ /* 0x000fe200000000ff */
[----:B------:R-:W-:Y:S02]  /*0710*/  @!P0 IMAD.MOV.U32 R8, RZ, RZ, -0x40 ;  /* 0xffffffc0ff088424 */ /* 0x000fe400078e00ff */
[----:B------:R-:W-:-:S03]  /*0720*/  @!P1 FFMA R7, R3, 1.84467440737095516160e+19, RZ ;  /* 0x5f80000003079823 */ /* 0x000fc600000000ff */
[----:B------:R-:W-:-:S07]  /*0730*/  @!P1 IADD3 R8, PT, PT, R8, 0x40, RZ ;  /* 0x0000004008089810 */ /* 0x000fce0007ffe0ff */
.L_x_63:
[----:B------:R-:W-:Y:S01]  /*0740*/  LEA R0, R12, 0xc0800000, 0x17 ;  /* 0xc08000000c007811 */ /* 0x000fe200078eb8ff */
[----:B------:R-:W-:Y:S01]  /*0750*/  VIADD R5, R5, 0xffffff81 ;  /* 0xffffff8105057836 */ /* 0x000fe20000000000 */
[----:B------:R-:W-:Y:S03]  /*0760*/  BSSY.RECONVERGENT B2, `(.L_x_68) ;  /* 0x0000035000027945 */ /* 0x000fe60003800200 */
[----:B------:R-:W-:Y:S02]  /*0770*/  IMAD.IADD R7, R7, 0x1, -R0 ;  /* 0x0000000107077824 */ /* 0x000fe400078e0a00 */
[C---:B------:R-:W-:Y:S01]  /*0780*/  IMAD R0, R5.reuse, -0x800000, R6 ;  /* 0xff80000005007824 */ /* 0x040fe200078e0206 */
[----:B------:R-:W-:Y:S01]  /*0790*/  IADD3 R5, PT, PT, R5, 0x7f, -R12 ;  /* 0x0000007f05057810 */ /* 0x000fe20007ffe80c */
[----:B------:R-:W0:Y:S01]  /*07a0*/  MUFU.RCP R3, R7 ;  /* 0x0000000700037308 */ /* 0x000e220000001000 */
[----:B------:R-:W-:-:S02]  /*07b0*/  FADD.FTZ R9, -R7, -RZ ;  /* 0x800000ff07097221 */ /* 0x000fc40000010100 */
[----:B------:R-:W-:Y:S02]  /*07c0*/  IADD3 R5, PT, PT, R5, R8, RZ ;  /* 0x0000000805057210 */ /* 0x000fe40007ffe0ff */
[----:B0-----:R-:W-:-:S04]  /*07d0*/  FFMA R10, R3, R9, 1 ;  /* 0x3f800000030a7423 */ /* 0x001fc80000000009 */
[----:B------:R-:W-:-:S04]  /*07e0*/  FFMA R10, R3, R10, R3 ;  /* 0x0000000a030a7223 */ /* 0x000fc80000000003 */
[----:B------:R-:W-:-:S04]  /*07f0*/  FFMA R3, R0, R10, RZ ;  /* 0x0000000a00037223 */ /* 0x000fc800000000ff */
[----:B------:R-:W-:-:S04]  /*0800*/  FFMA R6, R9, R3, R0 ;  /* 0x0000000309067223 */ /* 0x000fc80000000000 */
[----:B------:R-:W-:-:S04]  /*0810*/  FFMA R11, R10, R6, R3 ;  /* 0x000000060a0b7223 */ /* 0x000fc80000000003 */
[----:B------:R-:W-:-:S04]  /*0820*/  FFMA R6, R9, R11, R0 ;  /* 0x0000000b09067223 */ /* 0x000fc80000000000 */
[----:B------:R-:W-:-:S05]  /*0830*/  FFMA R0, R10, R6, R11 ;  /* 0x000000060a007223 */ /* 0x000fca000000000b */
[----:B------:R-:W-:-:S04]  /*0840*/  SHF.R.U32.HI R3, RZ, 0x17, R0 ;  /* 0x00000017ff037819 */ /* 0x000fc80000011600 */
[----:B------:R-:W-:-:S05]  /*0850*/  LOP3.LUT R3, R3, 0xff, RZ, 0xc0, !PT ;  /* 0x000000ff03037812 */ /* 0x000fca00078ec0ff */
[----:B------:R-:W-:-:S04]  /*0860*/  IMAD.IADD R7, R3, 0x1, R5 ;  /* 0x0000000103077824 */ /* 0x000fc800078e0205 */
[----:B------:R-:W-:-:S05]  /*0870*/  VIADD R3, R7, 0xffffffff ;  /* 0xffffffff07037836 */ /* 0x000fca0000000000 */
        /* <DEDUP_REMOVED lines=10> */
[C---:B------:R-:W-:Y:S02]  /*0920*/  IADD3 R8, PT, PT, R7.reuse, 0x20, RZ ;  /* 0x0000002007087810 */ /* 0x040fe40007ffe0ff */
[----:B------:R-:W-:Y:S02]  /*0930*/  ISETP.NE.AND P2, PT, R7, RZ, PT ;  /* 0x000000ff0700720c */ /* 0x000fe40003f45270 */
[----:B------:R-:W-:Y:S01]  /*0940*/  LOP3.LUT R5, R3, 0x7fffff, RZ, 0xc0, !PT ;  /* 0x007fffff03057812 */ /* 0x000fe200078ec0ff */
[CCC-:B------:R-:W-:Y:S01]  /*0950*/  FFMA.RP R3, R10.reuse, R6.reuse, R11.reuse ;  /* 0x000000060a037223 */ /* 0x1c0fe2000000800b */
[----:B------:R-:W-:Y:S01]  /*0960*/  FFMA.RM R6, R10, R6, R11 ;  /* 0x000000060a067223 */ /* 0x000fe2000000400b */
[----:B------:R-:W-:Y:S01]  /*0970*/  ISETP.NE.AND P1, PT, R7, RZ, PT ;  /* 0x000000ff0700720c */ /* 0x000fe20003f25270 */
[----:B------:R-:W-:Y:S01]  /*0980*/  IMAD.MOV R7, RZ, RZ, -R7 ;  /* 0x000000ffff077224 */ /* 0x000fe200078e0a07 */
[----:B------:R-:W-:-:S02]  /*0990*/  LOP3.LUT R5, R5, 0x800000, RZ, 0xfc, !PT ;  /* 0x0080000005057812 */ /* 0x000fc400078efcff */
[----:B------:R-:W-:Y:S02]  /*09a0*/  FSETP.NEU.FTZ.AND P0, PT, R3, R6, PT ;  /* 0x000000060300720b */ /* 0x000fe40003f1d000 */
[----:B------:R-:W-:Y:S02]  /*09b0*/  SHF.L.U32 R8, R5, R8, RZ ;  /* 0x0000000805087219 */ /* 0x000fe400000006ff */
[----:B------:R-:W-:Y:S02]  /*09c0*/  SEL R6, R7, RZ, P2 ;  /* 0x000000ff07067207 */ /* 0x000fe40001000000 */
[----:B------:R-:W-:Y:S02]  /*09d0*/  ISETP.NE.AND P1, PT, R8, RZ, P1 ;  /* 0x000000ff0800720c */ /* 0x000fe40000f25270 */
[----:B------:R-:W-:Y:S02]  /*09e0*/  SHF.R.U32.HI R6, RZ, R6, R5 ;  /* 0x00000006ff067219 */ /* 0x000fe40000011605 */
[----:B------:R-:W-:-:S02]  /*09f0*/  PLOP3.LUT P0, PT, P0, P1, PT, 0xf8, 0x8f ;  /* 0x00000000008f781c */ /* 0x000fc40000703f70 */
[----:B------:R-:W-:Y:S02]  /*0a00*/  SHF.R.U32.HI R8, RZ, 0x1, R6 ;  /* 0x00000001ff087819 */ /* 0x000fe40000011606 */
[----:B------:R-:W-:-:S04]  /*0a10*/  SEL R3, RZ, 0x1, !P0 ;  /* 0x00000001ff037807 */ /* 0x000fc80004000000 */
[----:B------:R-:W-:-:S04]  /*0a20*/  LOP3.LUT R3, R3, 0x1, R8, 0xf8, !PT ;  /* 0x0000000103037812 */ /* 0x000fc800078ef808 */
[----:B------:R-:W-:-:S05]  /*0a30*/  LOP3.LUT R3, R3, R6, RZ, 0xc0, !PT ;  /* 0x0000000603037212 */ /* 0x000fca00078ec0ff */
[----:B------:R-:W-:-:S05]  /*0a40*/  IMAD.IADD R3, R8, 0x1, R3 ;  /* 0x0000000108037824 */ /* 0x000fca00078e0203 */
[----:B------:R-:W-:Y:S01]  /*0a50*/  LOP3.LUT R0, R3, R0, RZ, 0xfc, !PT ;  /* 0x0000000003007212 */ /* 0x000fe200078efcff */
[----:B------:R-:W-:Y:S06]  /*0a60*/  BRA `(.L_x_71) ;  /* 0x0000000000107947 */ /* 0x000fec0003800000 */
.L_x_70:
[----:B------:R-:W-:-:S04]  /*0a70*/  LOP3.LUT R0, R0, 0x80000000, RZ, 0xc0, !PT ;  /* 0x8000000000007812 */ /* 0x000fc800078ec0ff */
[----:B------:R-:W-:Y:S01]  /*0a80*/  LOP3.LUT R0, R0, 0x7f800000, RZ, 0xfc, !PT ;  /* 0x7f80000000007812 */ /* 0x000fe200078efcff */
[----:B------:R-:W-:Y:S06]  /*0a90*/  BRA `(.L_x_71) ;  /* 0x0000000000047947 */ /* 0x000fec0003800000 */
.L_x_69:
[----:B------:R-:W-:-:S07]  /*0aa0*/  LEA R0, R5, R0, 0x17 ;  /* 0x0000000005007211 */ /* 0x000fce00078eb8ff */
.L_x_71:
[----:B------:R-:W-:Y:S05]  /*0ab0*/  BSYNC.RECONVERGENT B2 ;  /* 0x0000000000027941 */ /* 0x000fea0003800200 */
.L_x_68:
[----:B------:R-:W-:Y:S05]  /*0ac0*/  BRA `(.L_x_72) ;  /* 0x0000000000207947 */ /* 0x000fea0003800000 */
.L_x_67:
[----:B------:R-:W-:-:S04]  /*0ad0*/  LOP3.LUT R0, R7, 0x80000000, R6, 0x48, !PT ;  /* 0x8000000007007812 */ /* 0x000fc800078e4806 */
[----:B------:R-:W-:Y:S01]  /*0ae0*/  LOP3.LUT R0, R0, 0x7f800000, RZ, 0xfc, !PT ;  /* 0x7f80000000007812 */ /* 0x000fe200078efcff */
[----:B------:R-:W-:Y:S06]  /*0af0*/  BRA `(.L_x_72) ;  /* 0x0000000000147947 */ /* 0x000fec0003800000 */
.L_x_66:
[----:B------:R-:W-:Y:S01]  /*0b00*/  LOP3.LUT R0, R7, 0x80000000, R6, 0x48, !PT ;  /* 0x8000000007007812 */ /* 0x000fe200078e4806 */
[----:B------:R-:W-:Y:S06]  /*0b10*/  BRA `(.L_x_72) ;  /* 0x00000000000c7947 */ /* 0x000fec0003800000 */
.L_x_65:
[----:B------:R-:W0:Y:S01]  /*0b20*/  MUFU.RSQ R0, -QNAN ;  /* 0xffc0000000007908 */ /* 0x000e220000001400 */
[----:B------:R-:W-:Y:S05]  /*0b30*/  BRA `(.L_x_72) ;  /* 0x0000000000047947 */ /* 0x000fea0003800000 */
.L_x_64:
[----:B------:R-:W-:-:S07]  /*0b40*/  FADD.FTZ R0, R0, R3 ;  /* 0x0000000300007221 */ /* 0x000fce0000010000 */
.L_x_72:
[----:B------:R-:W-:Y:S05]  /*0b50*/  BSYNC.RECONVERGENT B1 ;  /* 0x0000000000017941 */ /* 0x000fea0003800200 */
.L_x_62:
[----:B------:R-:W-:-:S04]  /*0b60*/  IMAD.MOV.U32 R3, RZ, RZ, 0x0 ;  /* 0x00000000ff037424 */ /* 0x000fc800078e00ff */
[----:B0-----:R-:W-:Y:S05]  /*0b70*/  RET.REL.NODEC R2 `(_Z13updateRMSpropPfS_S_fffi) ;  /* 0xfffffff402207950 */ /* 0x001fea0003c3ffff */
.L_x_73:
        /* <DEDUP_REMOVED lines=16> */
.L_x_81:


//--------------------- .text._Z21sgdUpdateParamsKernelPfPKffi --------------------------
	.section	.text._Z21sgdUpdateParamsKernelPfPKffi,"ax",@progbits
	.align	128
        .global         _Z21sgdUpdateParamsKernelPfPKffi
        .type           _Z21sgdUpdateParamsKernelPfPKffi,@function
        .size           _Z21sgdUpdateParamsKernelPfPKffi,(.L_x_87 - _Z21sgdUpdateParamsKernelPfPKffi)
        .other          _Z21sgdUpdateParamsKernelPfPKffi,@"STO_CUDA_ENTRY STV_DEFAULT"
_Z21sgdUpdateParamsKernelPfPKffi:
.text._Z21sgdUpdateParamsKernelPfPKffi:
        /* <DEDUP_REMOVED lines=10> */
[----:B------:R-:W2:Y:S06]  /*00a0*/  LDCU UR6, c[0x0][0x390] ;  /* 0x00007200ff0677ac */ /* 0x000eac0008000800 */
[----:B------:R-:W3:Y:S01]  /*00b0*/  LDC.64 R4, c[0x0][0x380] ;  /* 0x0000e000ff047b82 */ /* 0x000ee20000000a00 */
[----:B0-----:R-:W-:-:S06]  /*00c0*/  IMAD.WIDE R2, R7, 0x4, R2 ;  /* 0x0000000407027825 */ /* 0x001fcc00078e0202 */
[----:B-1----:R-:W2:Y:S01]  /*00d0*/  LDG.E R2, desc[UR4][R2.64] ;  /* 0x0000000402027981 */ /* 0x002ea2000c1e1900 */
[----:B---3--:R-:W-:-:S05]  /*00e0*/  IMAD.WIDE R4, R7, 0x4, R4 ;  /* 0x0000000407047825 */ /* 0x008fca00078e0204 */
[----:B------:R-:W2:Y:S02]  /*00f0*/  LDG.E R7, desc[UR4][R4.64] ;  /* 0x0000000404077981 */ /* 0x000ea4000c1e1900 */
[----:B--2---:R-:W-:-:S05]  /*0100*/  FFMA R7, -R2, UR6, R7 ;  /* 0x0000000602077c23 */ /* 0x004fca0008000107 */
[----:B------:R-:W-:Y:S01]  /*0110*/  STG.E desc[UR4][R4.64], R7 ;  /* 0x0000000704007986 */ /* 0x000fe2000c101904 */
[----:B------:R-:W-:Y:S05]  /*0120*/  EXIT ;  /* 0x000000000000794d */ /* 0x000fea0003800000 */
.L_x_74:
        /* <DEDUP_REMOVED lines=13> */
.L_x_87:


//--------------------- .text._Z16computeGradientsPfS_S_S_S_S_i --------------------------
	.section	.text._Z16computeGradientsPfS_S_S_S_S_i,"ax",@progbits
	.align	128
        .global         _Z16computeGradientsPfS_S_S_S_S_i
        .type           _Z16computeGradientsPfS_S_S_S_S_i,@function
        .size           _Z16computeGradientsPfS_S_S_S_S_i,(.L_x_88 - _Z16computeGradientsPfS_S_S_S_S_i)
        .other          _Z16computeGradientsPfS_S_S_S_S_i,@"STO_CUDA_ENTRY STV_DEFAULT"
_Z16computeGradientsPfS_S_S_S_S_i:
.text._Z16computeGradientsPfS_S_S_S_S_i:
        /* <DEDUP_REMOVED lines=11> */
[----:B------:R-:W3:Y:S08]  /*00b0*/  LDC.64 R2, c[0x0][0x390] ;  /* 0x0000e400ff027b82 */ /* 0x000ef00000000a00 */
[----:B------:R-:W4:Y:S01]  /*00c0*/  LDC.64 R6, c[0x0][0x398] ;  /* 0x0000e600ff067b82 */ /* 0x000f220000000a00 */
[----:B0-----:R-:W-:-:S06]  /*00d0*/  IMAD.WIDE R4, R15, 0x4, R4 ;  /* 0x000000040f047825 */ /* 0x001fcc00078e0204 */
[----:B-1----:R-:W5:Y:S01]  /*00e0*/  LDG.E R5, desc[UR4][R4.64] ;  /* 0x0000000404057981 */ /* 0x002f62000c1e1900 */
[C---:B--2---:R-:W-:Y:S01]  /*00f0*/  IMAD.WIDE R8, R15.reuse, 0x4, R8 ;  /* 0x000000040f087825 */ /* 0x044fe200078e0208 */
[----:B------:R-:W0:Y:S05]  /*0100*/  LDC.64 R10, c[0x0][0x3a0] ;  /* 0x0000e800ff0a7b82 */ /* 0x000e2a0000000a00 */
[----:B------:R-:W2:Y:S03]  /*0110*/  LDG.E R9, desc[UR4][R8.64] ;  /* 0x0000000408097981 */ /* 0x000ea6000c1e1900 */
[----:B------:R-:W1:Y:S01]  /*0120*/  LDC.64 R12, c[0x0][0x3a8] ;  /* 0x0000ea00ff0c7b82 */ /* 0x000e620000000a00 */
[----:B---3--:R-:W5:Y:S04]  /*0130*/  LDG.E R2, desc[UR4][R2.64] ;  /* 0x0000000402027981 */ /* 0x008f68000c1e1900 */
[----:B----4-:R-:W5:Y:S01]  /*0140*/  LDG.E R7, desc[UR4][R6.64] ;  /* 0x0000000406077981 */ /* 0x010f62000c1e1900 */
[----:B0-----:R-:W-:-:S04]  /*0150*/  IMAD.WIDE R10, R15, 0x4, R10 ;  /* 0x000000040f0a7825 */ /* 0x001fc800078e020a */
[----:B-----5:R-:W-:-:S04]  /*0160*/  FFMA R0, R2, R5, R7 ;  /* 0x0000000502007223 */ /* 0x020fc80000000007 */
[----:B--2---:R-:W-:-:S04]  /*0170*/  FADD R0, R0, -R9 ;  /* 0x8000000900007221 */ /* 0x004fc80000000000 */
[----:B------:R-:W-:Y:S01]  /*0180*/  FMUL R17, R5, R0 ;  /* 0x0000000005117220 */ /* 0x000fe20000400000 */
[----:B-1----:R-:W-:-:S04]  /*0190*/  IMAD.WIDE R4, R15, 0x4, R12 ;  /* 0x000000040f047825 */ /* 0x002fc800078e020c */
[----:B------:R-:W-:Y:S04]  /*01a0*/  STG.E desc[UR4][R10.64], R17 ;  /* 0x000000110a007986 */ /* 0x000fe8000c101904 */
[----:B------:R-:W-:Y:S01]  /*01b0*/  STG.E desc[UR4][R4.64], R0 ;  /* 0x0000000004007986 */ /* 0x000fe2000c101904 */
[----:B------:R-:W-:Y:S05]  /*01c0*/  EXIT ;  /* 0x000000000000794d */ /* 0x000fea0003800000 */
.L_x_75:
        /* <DEDUP_REMOVED lines=11> */
.L_x_88:


//--------------------- .nv.shared._Z15clipGradsKernelPffi --------------------------
	.section	.nv.shared._Z15clipGradsKernelPffi,"aw",@nobits
	.sectionflags	@""
	.align	16
	.zero		1024


//--------------------- .nv.shared.reserved.0     --------------------------
	.section	.nv.shared.reserved.0,"aw",@nobits
	.weak		__nv_reservedSMEM_offset_0_alias
	.size		__nv_reservedSMEM_offset_0_alias, 0, 64
	.other		__nv_reservedSMEM_offset_0_alias,@"STO_CUDA_RESERVED_SHARED STV_DEFAULT"
__nv_reservedSMEM_offset_0_alias:
	.zero		0
	.zero		64


//--------------------- .nv.shared._Z21gradNormSquaredKernelPKfPfi --------------------------
	.section	.nv.shared._Z21gradNormSquaredKernelPKfPfi,"aw",@nobits
	.sectionflags	@""
	.align	16
	.zero		1024


//--------------------- .nv.shared._Z11updateAdamWPfS_S_S_fffffii --------------------------
	.section	.nv.shared._Z11updateAdamWPfS_S_S_fffffii,"aw",@nobits
	.sectionflags	@""
	.align	16
	.zero		1024


//--------------------- .nv.shared._Z10updateAdamPfS_S_S_ffffii --------------------------
	.section	.nv.shared._Z10updateAdamPfS_S_S_ffffii,"aw",@nobits
	.sectionflags	@""
	.align	16
	.zero		1024


//--------------------- .nv.shared._Z13updateRMSpropPfS_S_fffi --------------------------
	.section	.nv.shared._Z13updateRMSpropPfS_S_fffi,"aw",@nobits
	.sectionflags	@""
	.align	16
	.zero		1024


//--------------------- .nv.shared._Z21sgdUpdateParamsKernelPfPKffi --------------------------
	.section	.nv.shared._Z21sgdUpdateParamsKernelPfPKffi,"aw",@nobits
	.sectionflags	@""
	.align	16
	.zero		1024


//--------------------- .nv.shared._Z16computeGradientsPfS_S_S_S_S_i --------------------------
	.section	.nv.shared._Z16computeGradientsPfS_S_S_S_S_i,"aw",@nobits
	.sectionflags	@""
	.align	16
	.zero		1024


//--------------------- .nv.constant0._Z15clipGradsKernelPffi --------------------------
	.section	.nv.constant0._Z15clipGradsKernelPffi,"a",@progbits
	.sectionflags	@""
	.align	4
.nv.constant0._Z15clipGradsKernelPffi:
	.zero		912


//--------------------- .nv.constant0._Z21gradNormSquaredKernelPKfPfi --------------------------
	.section	.nv.constant0._Z21gradNormSquaredKernelPKfPfi,"a",@progbits
	.sectionflags	@""
	.align	4
.nv.constant0._Z21gradNormSquaredKernelPKfPfi:
	.zero		916


//--------------------- .nv.constant0._Z11updateAdamWPfS_S_S_fffffii --------------------------
	.section	.nv.constant0._Z11updateAdamWPfS_S_S_fffffii,"a",@progbits
	.sectionflags	@""
	.align	4
.nv.constant0._Z11updateAdamWPfS_S_S_fffffii:
	.zero		956


//--------------------- .nv.constant0._Z10updateAdamPfS_S_S_ffffii --------------------------
	.section	.nv.constant0._Z10updateAdamPfS_S_S_ffffii,"a",@progbits
	.sectionflags	@""
	.align	4
.nv.constant0._Z10updateAdamPfS_S_S_ffffii:
	.zero		952


//--------------------- .nv.constant0._Z13updateRMSpropPfS_S_fffi --------------------------
	.section	.nv.constant0._Z13updateRMSpropPfS_S_fffi,"a",@progbits
	.sectionflags	@""
	.align	4
.nv.constant0._Z13updateRMSpropPfS_S_fffi:
	.zero		936


//--------------------- .nv.constant0._Z21sgdUpdateParamsKernelPfPKffi --------------------------
	.section	.nv.constant0._Z21sgdUpdateParamsKernelPfPKffi,"a",@progbits
	.sectionflags	@""
	.align	4
.nv.constant0._Z21sgdUpdateParamsKernelPfPKffi:
	.zero		920


//--------------------- .nv.constant0._Z16computeGradientsPfS_S_S_S_S_i --------------------------
	.section	.nv.constant0._Z16computeGradientsPfS_S_S_S_S_i,"a",@progbits
	.sectionflags	@""
	.align	4
.nv.constant0._Z16computeGradientsPfS_S_S_S_S_i:
	.zero		948


//--------------------- SYMBOLS --------------------------

	.type		.nv.reservedSmem.offset0,@object
	.size		.nv.reservedSmem.offset0,0x4
	.type		.nv.reservedSmem.cap,@object
	.size		.nv.reservedSmem.cap,0x4
